//
// Generated by NVIDIA NVVM Compiler
//
// Compiler Build ID: CL-36424714
// Cuda compilation tools, release 13.0, V13.0.88
// Based on NVVM 20.0.0
//

.version 9.0
.target sm_100
.address_size 64

	// .globl	_Z11shuffleGemmILi64ELi64ELi16ELi4ELi4EEvPKfS1_Pfiii
// _ZZ11shuffleGemmILi64ELi64ELi16ELi4ELi4EEvPKfS1_PfiiiE2As has been demoted
// _ZZ11shuffleGemmILi64ELi64ELi16ELi4ELi4EEvPKfS1_PfiiiE2Bs has been demoted

.visible .entry _Z11shuffleGemmILi64ELi64ELi16ELi4ELi4EEvPKfS1_Pfiii(
	.param .u64 .ptr .align 1 _Z11shuffleGemmILi64ELi64ELi16ELi4ELi4EEvPKfS1_Pfiii_param_0,
	.param .u64 .ptr .align 1 _Z11shuffleGemmILi64ELi64ELi16ELi4ELi4EEvPKfS1_Pfiii_param_1,
	.param .u64 .ptr .align 1 _Z11shuffleGemmILi64ELi64ELi16ELi4ELi4EEvPKfS1_Pfiii_param_2,
	.param .u32 _Z11shuffleGemmILi64ELi64ELi16ELi4ELi4EEvPKfS1_Pfiii_param_3,
	.param .u32 _Z11shuffleGemmILi64ELi64ELi16ELi4ELi4EEvPKfS1_Pfiii_param_4,
	.param .u32 _Z11shuffleGemmILi64ELi64ELi16ELi4ELi4EEvPKfS1_Pfiii_param_5
)
{
	.reg .pred 	%p<60>;
	.reg .b16 	%rs<6>;
	.reg .b32 	%r<76>;
	.reg .b32 	%f<459>;
	.reg .b64 	%rd<21>;
	// demoted variable
	.shared .align 4 .b8 _ZZ11shuffleGemmILi64ELi64ELi16ELi4ELi4EEvPKfS1_PfiiiE2As[4160];
	// demoted variable
	.shared .align 4 .b8 _ZZ11shuffleGemmILi64ELi64ELi16ELi4ELi4EEvPKfS1_PfiiiE2Bs[4160];
	ld.param.u64 	%rd8, [_Z11shuffleGemmILi64ELi64ELi16ELi4ELi4EEvPKfS1_Pfiii_param_2];
	ld.param.u32 	%r38, [_Z11shuffleGemmILi64ELi64ELi16ELi4ELi4EEvPKfS1_Pfiii_param_3];
	ld.param.u32 	%r39, [_Z11shuffleGemmILi64ELi64ELi16ELi4ELi4EEvPKfS1_Pfiii_param_4];
	ld.param.u32 	%r40, [_Z11shuffleGemmILi64ELi64ELi16ELi4ELi4EEvPKfS1_Pfiii_param_5];
	cvta.to.global.u64 	%rd1, %rd8;
	mov.u32 	%r1, %tid.x;
	mov.u32 	%r2, %tid.y;
	mov.u32 	%r41, %ctaid.y;
	shl.b32 	%r3, %r41, 6;
	shl.b32 	%r42, %r2, 2;
	add.s32 	%r4, %r3, %r42;
	mov.u32 	%r43, %ctaid.x;
	shl.b32 	%r5, %r43, 6;
	shl.b32 	%r44, %r1, 2;
	add.s32 	%r6, %r5, %r44;
	shl.b32 	%r45, %r2, 4;
	add.s32 	%r7, %r45, %r1;
	setp.lt.s32 	%p1, %r40, 1;
	mov.f32 	%f443, 0f00000000;
	mov.f32 	%f444, %f443;
	mov.f32 	%f445, %f443;
	mov.f32 	%f446, %f443;
	mov.f32 	%f447, %f443;
	mov.f32 	%f448, %f443;
	mov.f32 	%f449, %f443;
	mov.f32 	%f450, %f443;
	mov.f32 	%f451, %f443;
	mov.f32 	%f452, %f443;
	mov.f32 	%f453, %f443;
	mov.f32 	%f454, %f443;
	mov.f32 	%f455, %f443;
	mov.f32 	%f456, %f443;
	mov.f32 	%f457, %f443;
	mov.f32 	%f458, %f443;
	@%p1 bra 	$L__BB0_12;
	shr.u32 	%r8, %r7, 6;
	cvt.u16.u32 	%rs1, %r2;
	shl.b16 	%rs2, %rs1, 4;
	cvt.u16.u32 	%rs3, %r1;
	add.s16 	%rs4, %rs2, %rs3;
	cvt.u32.u16 	%r47, %rs4;
	and.b32  	%r48, %r47, 63;
	and.b16  	%rs5, %rs4, 63;
	mul.wide.u16 	%r49, %rs5, 4;
	mad.lo.s32 	%r50, %r8, 260, %r49;
	mov.u32 	%r51, _ZZ11shuffleGemmILi64ELi64ELi16ELi4ELi4EEvPKfS1_PfiiiE2As;
	add.s32 	%r9, %r51, %r50;
	add.s32 	%r52, %r3, %r48;
	mad.lo.s32 	%r10, %r40, %r52, %r8;
	mov.b32 	%r70, 0;
	mov.f32 	%f443, 0f00000000;
$L__BB0_2:
	setp.gt.u32 	%p2, %r7, 1023;
	@%p2 bra 	$L__BB0_11;
	add.s32 	%r72, %r10, %r70;
	add.s32 	%r71, %r8, %r70;
	mov.u32 	%r73, %r9;
	mov.u32 	%r74, %r7;
$L__BB0_4:
	and.b32  	%r53, %r74, 63;
	setp.ge.s32 	%p3, %r71, %r40;
	add.s32 	%r55, %r53, %r3;
	setp.ge.u32 	%p4, %r55, %r38;
	mov.f32 	%f441, 0f00000000;
	or.pred  	%p5, %p3, %p4;
	@%p5 bra 	$L__BB0_6;
	ld.param.u64 	%rd19, [_Z11shuffleGemmILi64ELi64ELi16ELi4ELi4EEvPKfS1_Pfiii_param_0];
	cvta.to.global.u64 	%rd9, %rd19;
	mul.wide.u32 	%rd10, %r72, 4;
	add.s64 	%rd11, %rd9, %rd10;
	ld.global.f32 	%f441, [%rd11];
$L__BB0_6:
	st.shared.f32 	[%r73], %f441;
	add.s32 	%r18, %r74, 256;
	add.s32 	%r73, %r73, 1040;
	add.s32 	%r72, %r72, 4;
	add.s32 	%r71, %r71, 4;
	setp.lt.u32 	%p6, %r74, 768;
	mov.u32 	%r74, %r18;
	@%p6 bra 	$L__BB0_4;
	mov.u32 	%r75, %r7;
$L__BB0_8:
	shr.u32 	%r23, %r75, 6;
	and.b32  	%r24, %r75, 63;
	add.s32 	%r25, %r23, %r70;
	setp.ge.s32 	%p7, %r25, %r40;
	add.s32 	%r26, %r5, %r24;
	setp.ge.u32 	%p8, %r26, %r39;
	mov.f32 	%f442, 0f00000000;
	or.pred  	%p9, %p7, %p8;
	@%p9 bra 	$L__BB0_10;
	ld.param.u64 	%rd20, [_Z11shuffleGemmILi64ELi64ELi16ELi4ELi4EEvPKfS1_Pfiii_param_1];
	mad.lo.s32 	%r56, %r25, %r39, %r26;
	cvta.to.global.u64 	%rd12, %rd20;
	mul.wide.u32 	%rd13, %r56, 4;
	add.s64 	%rd14, %rd12, %rd13;
	ld.global.f32 	%f442, [%rd14];
$L__BB0_10:
	mov.u32 	%r57, _ZZ11shuffleGemmILi64ELi64ELi16ELi4ELi4EEvPKfS1_PfiiiE2Bs;
	mad.lo.s32 	%r58, %r23, 260, %r57;
	shl.b32 	%r59, %r24, 2;
	add.s32 	%r60, %r58, %r59;
	st.shared.f32 	[%r60], %f442;
	add.s32 	%r27, %r75, 256;
	setp.lt.u32 	%p10, %r75, 768;
	mov.u32 	%r75, %r27;
	@%p10 bra 	$L__BB0_8;
$L__BB0_11:
	bar.sync 	0;
	mov.u32 	%r61, %tid.y;
	shl.b32 	%r62, %r61, 4;
	mov.u32 	%r63, _ZZ11shuffleGemmILi64ELi64ELi16ELi4ELi4EEvPKfS1_PfiiiE2As;
	add.s32 	%r64, %r63, %r62;
	ld.shared.f32 	%f57, [%r64];
	ld.shared.f32 	%f58, [%r64+4];
	ld.shared.f32 	%f59, [%r64+8];
	ld.shared.f32 	%f60, [%r64+12];
	mov.u32 	%r65, %tid.x;
	shl.b32 	%r66, %r65, 4;
	mov.u32 	%r67, _ZZ11shuffleGemmILi64ELi64ELi16ELi4ELi4EEvPKfS1_PfiiiE2Bs;
	add.s32 	%r68, %r67, %r66;
	ld.shared.f32 	%f61, [%r68];
	ld.shared.f32 	%f62, [%r68+4];
	ld.shared.f32 	%f63, [%r68+8];
	ld.shared.f32 	%f64, [%r68+12];
	fma.rn.f32 	%f65, %f57, %f61, %f450;
	fma.rn.f32 	%f66, %f57, %f62, %f449;
	fma.rn.f32 	%f67, %f57, %f63, %f448;
	fma.rn.f32 	%f68, %f57, %f64, %f447;
	fma.rn.f32 	%f69, %f58, %f61, %f446;
	fma.rn.f32 	%f70, %f58, %f62, %f445;
	fma.rn.f32 	%f71, %f58, %f63, %f444;
	fma.rn.f32 	%f72, %f58, %f64, %f443;
	fma.rn.f32 	%f73, %f59, %f61, %f451;
	fma.rn.f32 	%f74, %f59, %f62, %f452;
	fma.rn.f32 	%f75, %f59, %f63, %f453;
	fma.rn.f32 	%f76, %f59, %f64, %f454;
	fma.rn.f32 	%f77, %f60, %f61, %f455;
	fma.rn.f32 	%f78, %f60, %f62, %f456;
	fma.rn.f32 	%f79, %f60, %f63, %f457;
	fma.rn.f32 	%f80, %f60, %f64, %f458;
	ld.shared.f32 	%f81, [%r64+260];
	ld.shared.f32 	%f82, [%r64+264];
	ld.shared.f32 	%f83, [%r64+268];
	ld.shared.f32 	%f84, [%r64+272];
	ld.shared.f32 	%f85, [%r68+260];
	ld.shared.f32 	%f86, [%r68+264];
	ld.shared.f32 	%f87, [%r68+268];
	ld.shared.f32 	%f88, [%r68+272];
	fma.rn.f32 	%f89, %f81, %f85, %f65;
	fma.rn.f32 	%f90, %f81, %f86, %f66;
	fma.rn.f32 	%f91, %f81, %f87, %f67;
	fma.rn.f32 	%f92, %f81, %f88, %f68;
	fma.rn.f32 	%f93, %f82, %f85, %f69;
	fma.rn.f32 	%f94, %f82, %f86, %f70;
	fma.rn.f32 	%f95, %f82, %f87, %f71;
	fma.rn.f32 	%f96, %f82, %f88, %f72;
	fma.rn.f32 	%f97, %f83, %f85, %f73;
	fma.rn.f32 	%f98, %f83, %f86, %f74;
	fma.rn.f32 	%f99, %f83, %f87, %f75;
	fma.rn.f32 	%f100, %f83, %f88, %f76;
	fma.rn.f32 	%f101, %f84, %f85, %f77;
	fma.rn.f32 	%f102, %f84, %f86, %f78;
	fma.rn.f32 	%f103, %f84, %f87, %f79;
	fma.rn.f32 	%f104, %f84, %f88, %f80;
	ld.shared.f32 	%f105, [%r64+520];
	ld.shared.f32 	%f106, [%r64+524];
	ld.shared.f32 	%f107, [%r64+528];
	ld.shared.f32 	%f108, [%r64+532];
	ld.shared.f32 	%f109, [%r68+520];
	ld.shared.f32 	%f110, [%r68+524];
	ld.shared.f32 	%f111, [%r68+528];
	ld.shared.f32 	%f112, [%r68+532];
	fma.rn.f32 	%f113, %f105, %f109, %f89;
	fma.rn.f32 	%f114, %f105, %f110, %f90;
	fma.rn.f32 	%f115, %f105, %f111, %f91;
	fma.rn.f32 	%f116, %f105, %f112, %f92;
	fma.rn.f32 	%f117, %f106, %f109, %f93;
	fma.rn.f32 	%f118, %f106, %f110, %f94;
	fma.rn.f32 	%f119, %f106, %f111, %f95;
	fma.rn.f32 	%f120, %f106, %f112, %f96;
	fma.rn.f32 	%f121, %f107, %f109, %f97;
	fma.rn.f32 	%f122, %f107, %f110, %f98;
	fma.rn.f32 	%f123, %f107, %f111, %f99;
	fma.rn.f32 	%f124, %f107, %f112, %f100;
	fma.rn.f32 	%f125, %f108, %f109, %f101;
	fma.rn.f32 	%f126, %f108, %f110, %f102;
	fma.rn.f32 	%f127, %f108, %f111, %f103;
	fma.rn.f32 	%f128, %f108, %f112, %f104;
	ld.shared.f32 	%f129, [%r64+780];
	ld.shared.f32 	%f130, [%r64+784];
	ld.shared.f32 	%f131, [%r64+788];
	ld.shared.f32 	%f132, [%r64+792];
	ld.shared.f32 	%f133, [%r68+780];
	ld.shared.f32 	%f134, [%r68+784];
	ld.shared.f32 	%f135, [%r68+788];
	ld.shared.f32 	%f136, [%r68+792];
	fma.rn.f32 	%f137, %f129, %f133, %f113;
	fma.rn.f32 	%f138, %f129, %f134, %f114;
	fma.rn.f32 	%f139, %f129, %f135, %f115;
	fma.rn.f32 	%f140, %f129, %f136, %f116;
	fma.rn.f32 	%f141, %f130, %f133, %f117;
	fma.rn.f32 	%f142, %f130, %f134, %f118;
	fma.rn.f32 	%f143, %f130, %f135, %f119;
	fma.rn.f32 	%f144, %f130, %f136, %f120;
	fma.rn.f32 	%f145, %f131, %f133, %f121;
	fma.rn.f32 	%f146, %f131, %f134, %f122;
	fma.rn.f32 	%f147, %f131, %f135, %f123;
	fma.rn.f32 	%f148, %f131, %f136, %f124;
	fma.rn.f32 	%f149, %f132, %f133, %f125;
	fma.rn.f32 	%f150, %f132, %f134, %f126;
	fma.rn.f32 	%f151, %f132, %f135, %f127;
	fma.rn.f32 	%f152, %f132, %f136, %f128;
	ld.shared.f32 	%f153, [%r64+1040];
	ld.shared.f32 	%f154, [%r64+1044];
	ld.shared.f32 	%f155, [%r64+1048];
	ld.shared.f32 	%f156, [%r64+1052];
	ld.shared.f32 	%f157, [%r68+1040];
	ld.shared.f32 	%f158, [%r68+1044];
	ld.shared.f32 	%f159, [%r68+1048];
	ld.shared.f32 	%f160, [%r68+1052];
	fma.rn.f32 	%f161, %f153, %f157, %f137;
	fma.rn.f32 	%f162, %f153, %f158, %f138;
	fma.rn.f32 	%f163, %f153, %f159, %f139;
	fma.rn.f32 	%f164, %f153, %f160, %f140;
	fma.rn.f32 	%f165, %f154, %f157, %f141;
	fma.rn.f32 	%f166, %f154, %f158, %f142;
	fma.rn.f32 	%f167, %f154, %f159, %f143;
	fma.rn.f32 	%f168, %f154, %f160, %f144;
	fma.rn.f32 	%f169, %f155, %f157, %f145;
	fma.rn.f32 	%f170, %f155, %f158, %f146;
	fma.rn.f32 	%f171, %f155, %f159, %f147;
	fma.rn.f32 	%f172, %f155, %f160, %f148;
	fma.rn.f32 	%f173, %f156, %f157, %f149;
	fma.rn.f32 	%f174, %f156, %f158, %f150;
	fma.rn.f32 	%f175, %f156, %f159, %f151;
	fma.rn.f32 	%f176, %f156, %f160, %f152;
	ld.shared.f32 	%f177, [%r64+1300];
	ld.shared.f32 	%f178, [%r64+1304];
	ld.shared.f32 	%f179, [%r64+1308];
	ld.shared.f32 	%f180, [%r64+1312];
	ld.shared.f32 	%f181, [%r68+1300];
	ld.shared.f32 	%f182, [%r68+1304];
	ld.shared.f32 	%f183, [%r68+1308];
	ld.shared.f32 	%f184, [%r68+1312];
	fma.rn.f32 	%f185, %f177, %f181, %f161;
	fma.rn.f32 	%f186, %f177, %f182, %f162;
	fma.rn.f32 	%f187, %f177, %f183, %f163;
	fma.rn.f32 	%f188, %f177, %f184, %f164;
	fma.rn.f32 	%f189, %f178, %f181, %f165;
	fma.rn.f32 	%f190, %f178, %f182, %f166;
	fma.rn.f32 	%f191, %f178, %f183, %f167;
	fma.rn.f32 	%f192, %f178, %f184, %f168;
	fma.rn.f32 	%f193, %f179, %f181, %f169;
	fma.rn.f32 	%f194, %f179, %f182, %f170;
	fma.rn.f32 	%f195, %f179, %f183, %f171;
	fma.rn.f32 	%f196, %f179, %f184, %f172;
	fma.rn.f32 	%f197, %f180, %f181, %f173;
	fma.rn.f32 	%f198, %f180, %f182, %f174;
	fma.rn.f32 	%f199, %f180, %f183, %f175;
	fma.rn.f32 	%f200, %f180, %f184, %f176;
	ld.shared.f32 	%f201, [%r64+1560];
	ld.shared.f32 	%f202, [%r64+1564];
	ld.shared.f32 	%f203, [%r64+1568];
	ld.shared.f32 	%f204, [%r64+1572];
	ld.shared.f32 	%f205, [%r68+1560];
	ld.shared.f32 	%f206, [%r68+1564];
	ld.shared.f32 	%f207, [%r68+1568];
	ld.shared.f32 	%f208, [%r68+1572];
	fma.rn.f32 	%f209, %f201, %f205, %f185;
	fma.rn.f32 	%f210, %f201, %f206, %f186;
	fma.rn.f32 	%f211, %f201, %f207, %f187;
	fma.rn.f32 	%f212, %f201, %f208, %f188;
	fma.rn.f32 	%f213, %f202, %f205, %f189;
	fma.rn.f32 	%f214, %f202, %f206, %f190;
	fma.rn.f32 	%f215, %f202, %f207, %f191;
	fma.rn.f32 	%f216, %f202, %f208, %f192;
	fma.rn.f32 	%f217, %f203, %f205, %f193;
	fma.rn.f32 	%f218, %f203, %f206, %f194;
	fma.rn.f32 	%f219, %f203, %f207, %f195;
	fma.rn.f32 	%f220, %f203, %f208, %f196;
	fma.rn.f32 	%f221, %f204, %f205, %f197;
	fma.rn.f32 	%f222, %f204, %f206, %f198;
	fma.rn.f32 	%f223, %f204, %f207, %f199;
	fma.rn.f32 	%f224, %f204, %f208, %f200;
	ld.shared.f32 	%f225, [%r64+1820];
	ld.shared.f32 	%f226, [%r64+1824];
	ld.shared.f32 	%f227, [%r64+1828];
	ld.shared.f32 	%f228, [%r64+1832];
	ld.shared.f32 	%f229, [%r68+1820];
	ld.shared.f32 	%f230, [%r68+1824];
	ld.shared.f32 	%f231, [%r68+1828];
	ld.shared.f32 	%f232, [%r68+1832];
	fma.rn.f32 	%f233, %f225, %f229, %f209;
	fma.rn.f32 	%f234, %f225, %f230, %f210;
	fma.rn.f32 	%f235, %f225, %f231, %f211;
	fma.rn.f32 	%f236, %f225, %f232, %f212;
	fma.rn.f32 	%f237, %f226, %f229, %f213;
	fma.rn.f32 	%f238, %f226, %f230, %f214;
	fma.rn.f32 	%f239, %f226, %f231, %f215;
	fma.rn.f32 	%f240, %f226, %f232, %f216;
	fma.rn.f32 	%f241, %f227, %f229, %f217;
	fma.rn.f32 	%f242, %f227, %f230, %f218;
	fma.rn.f32 	%f243, %f227, %f231, %f219;
	fma.rn.f32 	%f244, %f227, %f232, %f220;
	fma.rn.f32 	%f245, %f228, %f229, %f221;
	fma.rn.f32 	%f246, %f228, %f230, %f222;
	fma.rn.f32 	%f247, %f228, %f231, %f223;
	fma.rn.f32 	%f248, %f228, %f232, %f224;
	ld.shared.f32 	%f249, [%r64+2080];
	ld.shared.f32 	%f250, [%r64+2084];
	ld.shared.f32 	%f251, [%r64+2088];
	ld.shared.f32 	%f252, [%r64+2092];
	ld.shared.f32 	%f253, [%r68+2080];
	ld.shared.f32 	%f254, [%r68+2084];
	ld.shared.f32 	%f255, [%r68+2088];
	ld.shared.f32 	%f256, [%r68+2092];
	fma.rn.f32 	%f257, %f249, %f253, %f233;
	fma.rn.f32 	%f258, %f249, %f254, %f234;
	fma.rn.f32 	%f259, %f249, %f255, %f235;
	fma.rn.f32 	%f260, %f249, %f256, %f236;
	fma.rn.f32 	%f261, %f250, %f253, %f237;
	fma.rn.f32 	%f262, %f250, %f254, %f238;
	fma.rn.f32 	%f263, %f250, %f255, %f239;
	fma.rn.f32 	%f264, %f250, %f256, %f240;
	fma.rn.f32 	%f265, %f251, %f253, %f241;
	fma.rn.f32 	%f266, %f251, %f254, %f242;
	fma.rn.f32 	%f267, %f251, %f255, %f243;
	fma.rn.f32 	%f268, %f251, %f256, %f244;
	fma.rn.f32 	%f269, %f252, %f253, %f245;
	fma.rn.f32 	%f270, %f252, %f254, %f246;
	fma.rn.f32 	%f271, %f252, %f255, %f247;
	fma.rn.f32 	%f272, %f252, %f256, %f248;
	ld.shared.f32 	%f273, [%r64+2340];
	ld.shared.f32 	%f274, [%r64+2344];
	ld.shared.f32 	%f275, [%r64+2348];
	ld.shared.f32 	%f276, [%r64+2352];
	ld.shared.f32 	%f277, [%r68+2340];
	ld.shared.f32 	%f278, [%r68+2344];
	ld.shared.f32 	%f279, [%r68+2348];
	ld.shared.f32 	%f280, [%r68+2352];
	fma.rn.f32 	%f281, %f273, %f277, %f257;
	fma.rn.f32 	%f282, %f273, %f278, %f258;
	fma.rn.f32 	%f283, %f273, %f279, %f259;
	fma.rn.f32 	%f284, %f273, %f280, %f260;
	fma.rn.f32 	%f285, %f274, %f277, %f261;
	fma.rn.f32 	%f286, %f274, %f278, %f262;
	fma.rn.f32 	%f287, %f274, %f279, %f263;
	fma.rn.f32 	%f288, %f274, %f280, %f264;
	fma.rn.f32 	%f289, %f275, %f277, %f265;
	fma.rn.f32 	%f290, %f275, %f278, %f266;
	fma.rn.f32 	%f291, %f275, %f279, %f267;
	fma.rn.f32 	%f292, %f275, %f280, %f268;
	fma.rn.f32 	%f293, %f276, %f277, %f269;
	fma.rn.f32 	%f294, %f276, %f278, %f270;
	fma.rn.f32 	%f295, %f276, %f279, %f271;
	fma.rn.f32 	%f296, %f276, %f280, %f272;
	ld.shared.f32 	%f297, [%r64+2600];
	ld.shared.f32 	%f298, [%r64+2604];
	ld.shared.f32 	%f299, [%r64+2608];
	ld.shared.f32 	%f300, [%r64+2612];
	ld.shared.f32 	%f301, [%r68+2600];
	ld.shared.f32 	%f302, [%r68+2604];
	ld.shared.f32 	%f303, [%r68+2608];
	ld.shared.f32 	%f304, [%r68+2612];
	fma.rn.f32 	%f305, %f297, %f301, %f281;
	fma.rn.f32 	%f306, %f297, %f302, %f282;
	fma.rn.f32 	%f307, %f297, %f303, %f283;
	fma.rn.f32 	%f308, %f297, %f304, %f284;
	fma.rn.f32 	%f309, %f298, %f301, %f285;
	fma.rn.f32 	%f310, %f298, %f302, %f286;
	fma.rn.f32 	%f311, %f298, %f303, %f287;
	fma.rn.f32 	%f312, %f298, %f304, %f288;
	fma.rn.f32 	%f313, %f299, %f301, %f289;
	fma.rn.f32 	%f314, %f299, %f302, %f290;
	fma.rn.f32 	%f315, %f299, %f303, %f291;
	fma.rn.f32 	%f316, %f299, %f304, %f292;
	fma.rn.f32 	%f317, %f300, %f301, %f293;
	fma.rn.f32 	%f318, %f300, %f302, %f294;
	fma.rn.f32 	%f319, %f300, %f303, %f295;
	fma.rn.f32 	%f320, %f300, %f304, %f296;
	ld.shared.f32 	%f321, [%r64+2860];
	ld.shared.f32 	%f322, [%r64+2864];
	ld.shared.f32 	%f323, [%r64+2868];
	ld.shared.f32 	%f324, [%r64+2872];
	ld.shared.f32 	%f325, [%r68+2860];
	ld.shared.f32 	%f326, [%r68+2864];
	ld.shared.f32 	%f327, [%r68+2868];
	ld.shared.f32 	%f328, [%r68+2872];
	fma.rn.f32 	%f329, %f321, %f325, %f305;
	fma.rn.f32 	%f330, %f321, %f326, %f306;
	fma.rn.f32 	%f331, %f321, %f327, %f307;
	fma.rn.f32 	%f332, %f321, %f328, %f308;
	fma.rn.f32 	%f333, %f322, %f325, %f309;
	fma.rn.f32 	%f334, %f322, %f326, %f310;
	fma.rn.f32 	%f335, %f322, %f327, %f311;
	fma.rn.f32 	%f336, %f322, %f328, %f312;
	fma.rn.f32 	%f337, %f323, %f325, %f313;
	fma.rn.f32 	%f338, %f323, %f326, %f314;
	fma.rn.f32 	%f339, %f323, %f327, %f315;
	fma.rn.f32 	%f340, %f323, %f328, %f316;
	fma.rn.f32 	%f341, %f324, %f325, %f317;
	fma.rn.f32 	%f342, %f324, %f326, %f318;
	fma.rn.f32 	%f343, %f324, %f327, %f319;
	fma.rn.f32 	%f344, %f324, %f328, %f320;
	ld.shared.f32 	%f345, [%r64+3120];
	ld.shared.f32 	%f346, [%r64+3124];
	ld.shared.f32 	%f347, [%r64+3128];
	ld.shared.f32 	%f348, [%r64+3132];
	ld.shared.f32 	%f349, [%r68+3120];
	ld.shared.f32 	%f350, [%r68+3124];
	ld.shared.f32 	%f351, [%r68+3128];
	ld.shared.f32 	%f352, [%r68+3132];
	fma.rn.f32 	%f353, %f345, %f349, %f329;
	fma.rn.f32 	%f354, %f345, %f350, %f330;
	fma.rn.f32 	%f355, %f345, %f351, %f331;
	fma.rn.f32 	%f356, %f345, %f352, %f332;
	fma.rn.f32 	%f357, %f346, %f349, %f333;
	fma.rn.f32 	%f358, %f346, %f350, %f334;
	fma.rn.f32 	%f359, %f346, %f351, %f335;
	fma.rn.f32 	%f360, %f346, %f352, %f336;
	fma.rn.f32 	%f361, %f347, %f349, %f337;
	fma.rn.f32 	%f362, %f347, %f350, %f338;
	fma.rn.f32 	%f363, %f347, %f351, %f339;
	fma.rn.f32 	%f364, %f347, %f352, %f340;
	fma.rn.f32 	%f365, %f348, %f349, %f341;
	fma.rn.f32 	%f366, %f348, %f350, %f342;
	fma.rn.f32 	%f367, %f348, %f351, %f343;
	fma.rn.f32 	%f368, %f348, %f352, %f344;
	ld.shared.f32 	%f369, [%r64+3380];
	ld.shared.f32 	%f370, [%r64+3384];
	ld.shared.f32 	%f371, [%r64+3388];
	ld.shared.f32 	%f372, [%r64+3392];
	ld.shared.f32 	%f373, [%r68+3380];
	ld.shared.f32 	%f374, [%r68+3384];
	ld.shared.f32 	%f375, [%r68+3388];
	ld.shared.f32 	%f376, [%r68+3392];
	fma.rn.f32 	%f377, %f369, %f373, %f353;
	fma.rn.f32 	%f378, %f369, %f374, %f354;
	fma.rn.f32 	%f379, %f369, %f375, %f355;
	fma.rn.f32 	%f380, %f369, %f376, %f356;
	fma.rn.f32 	%f381, %f370, %f373, %f357;
	fma.rn.f32 	%f382, %f370, %f374, %f358;
	fma.rn.f32 	%f383, %f370, %f375, %f359;
	fma.rn.f32 	%f384, %f370, %f376, %f360;
	fma.rn.f32 	%f385, %f371, %f373, %f361;
	fma.rn.f32 	%f386, %f371, %f374, %f362;
	fma.rn.f32 	%f387, %f371, %f375, %f363;
	fma.rn.f32 	%f388, %f371, %f376, %f364;
	fma.rn.f32 	%f389, %f372, %f373, %f365;
	fma.rn.f32 	%f390, %f372, %f374, %f366;
	fma.rn.f32 	%f391, %f372, %f375, %f367;
	fma.rn.f32 	%f392, %f372, %f376, %f368;
	ld.shared.f32 	%f393, [%r64+3640];
	ld.shared.f32 	%f394, [%r64+3644];
	ld.shared.f32 	%f395, [%r64+3648];
	ld.shared.f32 	%f396, [%r64+3652];
	ld.shared.f32 	%f397, [%r68+3640];
	ld.shared.f32 	%f398, [%r68+3644];
	ld.shared.f32 	%f399, [%r68+3648];
	ld.shared.f32 	%f400, [%r68+3652];
	fma.rn.f32 	%f401, %f393, %f397, %f377;
	fma.rn.f32 	%f402, %f393, %f398, %f378;
	fma.rn.f32 	%f403, %f393, %f399, %f379;
	fma.rn.f32 	%f404, %f393, %f400, %f380;
	fma.rn.f32 	%f405, %f394, %f397, %f381;
	fma.rn.f32 	%f406, %f394, %f398, %f382;
	fma.rn.f32 	%f407, %f394, %f399, %f383;
	fma.rn.f32 	%f408, %f394, %f400, %f384;
	fma.rn.f32 	%f409, %f395, %f397, %f385;
	fma.rn.f32 	%f410, %f395, %f398, %f386;
	fma.rn.f32 	%f411, %f395, %f399, %f387;
	fma.rn.f32 	%f412, %f395, %f400, %f388;
	fma.rn.f32 	%f413, %f396, %f397, %f389;
	fma.rn.f32 	%f414, %f396, %f398, %f390;
	fma.rn.f32 	%f415, %f396, %f399, %f391;
	fma.rn.f32 	%f416, %f396, %f400, %f392;
	ld.shared.f32 	%f417, [%r64+3900];
	ld.shared.f32 	%f418, [%r64+3904];
	ld.shared.f32 	%f419, [%r64+3908];
	ld.shared.f32 	%f420, [%r64+3912];
	ld.shared.f32 	%f421, [%r68+3900];
	ld.shared.f32 	%f422, [%r68+3904];
	ld.shared.f32 	%f423, [%r68+3908];
	ld.shared.f32 	%f424, [%r68+3912];
	fma.rn.f32 	%f450, %f417, %f421, %f401;
	fma.rn.f32 	%f449, %f417, %f422, %f402;
	fma.rn.f32 	%f448, %f417, %f423, %f403;
	fma.rn.f32 	%f447, %f417, %f424, %f404;
	fma.rn.f32 	%f446, %f418, %f421, %f405;
	fma.rn.f32 	%f445, %f418, %f422, %f406;
	fma.rn.f32 	%f444, %f418, %f423, %f407;
	fma.rn.f32 	%f443, %f418, %f424, %f408;
	fma.rn.f32 	%f451, %f419, %f421, %f409;
	fma.rn.f32 	%f452, %f419, %f422, %f410;
	fma.rn.f32 	%f453, %f419, %f423, %f411;
	fma.rn.f32 	%f454, %f419, %f424, %f412;
	fma.rn.f32 	%f455, %f420, %f421, %f413;
	fma.rn.f32 	%f456, %f420, %f422, %f414;
	fma.rn.f32 	%f457, %f420, %f423, %f415;
	fma.rn.f32 	%f458, %f420, %f424, %f416;
	bar.sync 	0;
	add.s32 	%r70, %r70, 16;
	setp.lt.s32 	%p11, %r70, %r40;
	@%p11 bra 	$L__BB0_2;
$L__BB0_12:
	setp.ge.s32 	%p12, %r4, %r38;
	mad.lo.s32 	%r29, %r4, %r39, %r6;
	setp.ge.s32 	%p13, %r6, %r39;
	mul.wide.s32 	%rd15, %r29, 4;
	add.s64 	%rd2, %rd1, %rd15;
	or.pred  	%p14, %p12, %p13;
	@%p14 bra 	$L__BB0_14;
	st.global.f32 	[%rd2], %f450;
$L__BB0_14:
	setp.ge.s32 	%p15, %r4, %r38;
	add.s32 	%r30, %r6, 1;
	setp.ge.s32 	%p16, %r30, %r39;
	or.pred  	%p17, %p15, %p16;
	@%p17 bra 	$L__BB0_16;
	st.global.f32 	[%rd2+4], %f449;
$L__BB0_16:
	setp.ge.s32 	%p18, %r4, %r38;
	add.s32 	%r31, %r6, 2;
	setp.ge.s32 	%p19, %r31, %r39;
	or.pred  	%p20, %p18, %p19;
	@%p20 bra 	$L__BB0_18;
	st.global.f32 	[%rd2+8], %f448;
$L__BB0_18:
	setp.ge.s32 	%p21, %r4, %r38;
	add.s32 	%r32, %r6, 3;
	setp.ge.s32 	%p22, %r32, %r39;
	or.pred  	%p23, %p21, %p22;
	@%p23 bra 	$L__BB0_20;
	st.global.f32 	[%rd2+12], %f447;
$L__BB0_20:
	setp.ge.s32 	%p24, %r6, %r39;
	add.s32 	%r33, %r4, 1;
	setp.ge.s32 	%p25, %r33, %r38;
	add.s32 	%r34, %r29, %r39;
	mul.wide.s32 	%rd16, %r34, 4;
	add.s64 	%rd3, %rd1, %rd16;
	or.pred  	%p26, %p25, %p24;
	@%p26 bra 	$L__BB0_22;
	st.global.f32 	[%rd3], %f446;
$L__BB0_22:
	setp.ge.s32 	%p27, %r33, %r38;
	setp.ge.s32 	%p28, %r30, %r39;
	or.pred  	%p29, %p27, %p28;
	@%p29 bra 	$L__BB0_24;
	st.global.f32 	[%rd3+4], %f445;
$L__BB0_24:
	setp.ge.s32 	%p30, %r33, %r38;
	setp.ge.s32 	%p31, %r31, %r39;
	or.pred  	%p32, %p30, %p31;
	@%p32 bra 	$L__BB0_26;
	st.global.f32 	[%rd3+8], %f444;
$L__BB0_26:
	setp.ge.s32 	%p33, %r33, %r38;
	setp.ge.s32 	%p34, %r32, %r39;
	or.pred  	%p35, %p33, %p34;
	@%p35 bra 	$L__BB0_28;
	st.global.f32 	[%rd3+12], %f443;
$L__BB0_28:
	setp.ge.s32 	%p36, %r6, %r39;
	add.s32 	%r35, %r4, 2;
	setp.ge.s32 	%p37, %r35, %r38;
	add.s32 	%r36, %r34, %r39;
	mul.wide.s32 	%rd17, %r36, 4;
	add.s64 	%rd4, %rd1, %rd17;
	or.pred  	%p38, %p37, %p36;
	@%p38 bra 	$L__BB0_30;
	st.global.f32 	[%rd4], %f451;
$L__BB0_30:
	setp.ge.s32 	%p39, %r35, %r38;
	setp.ge.s32 	%p40, %r30, %r39;
	or.pred  	%p41, %p39, %p40;
	@%p41 bra 	$L__BB0_32;
	st.global.f32 	[%rd4+4], %f452;
$L__BB0_32:
	setp.ge.s32 	%p42, %r35, %r38;
	setp.ge.s32 	%p43, %r31, %r39;
	or.pred  	%p44, %p42, %p43;
	@%p44 bra 	$L__BB0_34;
	st.global.f32 	[%rd4+8], %f453;
$L__BB0_34:
	setp.ge.s32 	%p45, %r35, %r38;
	setp.ge.s32 	%p46, %r32, %r39;
	or.pred  	%p47, %p45, %p46;
	@%p47 bra 	$L__BB0_36;
	st.global.f32 	[%rd4+12], %f454;
$L__BB0_36:
	setp.ge.s32 	%p48, %r6, %r39;
	add.s32 	%r37, %r4, 3;
	setp.ge.s32 	%p49, %r37, %r38;
	add.s32 	%r69, %r36, %r39;
	mul.wide.s32 	%rd18, %r69, 4;
	add.s64 	%rd5, %rd1, %rd18;
	or.pred  	%p50, %p49, %p48;
	@%p50 bra 	$L__BB0_38;
	st.global.f32 	[%rd5], %f455;
$L__BB0_38:
	setp.ge.s32 	%p51, %r37, %r38;
	setp.ge.s32 	%p52, %r30, %r39;
	or.pred  	%p53, %p51, %p52;
	@%p53 bra 	$L__BB0_40;
	st.global.f32 	[%rd5+4], %f456;
$L__BB0_40:
	setp.ge.s32 	%p54, %r37, %r38;
	setp.ge.s32 	%p55, %r31, %r39;
	or.pred  	%p56, %p54, %p55;
	@%p56 bra 	$L__BB0_42;
	st.global.f32 	[%rd5+8], %f457;
$L__BB0_42:
	setp.ge.s32 	%p57, %r37, %r38;
	setp.ge.s32 	%p58, %r32, %r39;
	or.pred  	%p59, %p57, %p58;
	@%p59 bra 	$L__BB0_44;
	st.global.f32 	[%rd5+12], %f458;
$L__BB0_44:
	ret;

}


// ===== COMPILED SASS (sm_100) =====

	.target	sm_100

	.elftype	@"ET_EXEC"


//--------------------- .note.nv.tkinfo           --------------------------
	.section	.note.nv.tkinfo,"",@"SHT_NOTE"
	.sectionflags	@"SHF_NOTE_NV_TKINFO"
	.tkinfo
        /*0018*/ 	.word	0x00000002
        /*0030*/ 	.string	""
        /*0030*/ 	.string	"ptxas"
        /*0030*/ 	.string	"Cuda compilation tools, release 13.0, V13.0.88"
        /*0030*/ 	.string	"Build cuda_13.0.r13.0/compiler.36424714_0"
        /*0030*/ 	.string	"-arch sm_100 -m 64 "



//--------------------- .note.nv.cuinfo           --------------------------
	.section	.note.nv.cuinfo,"",@"SHT_NOTE"
	.sectionflags	@"SHF_NOTE_NV_CUINFO"
        /*0018*/ 	.short	0x0002
        /*001a*/ 	.short	0x0064
        /*001c*/ 	.short	0x0082
	.zero		2


//--------------------- .nv.info                  --------------------------
	.section	.nv.info,"",@"SHT_CUDA_INFO"
	.align	4


	//----- nvinfo : EIATTR_REGCOUNT
	.align		4
        /*0000*/ 	.byte	0x04, 0x2f
        /*0002*/ 	.short	(.L_1 - .L_0)
	.align		4
.L_0:
        /*0004*/ 	.word	index@(_Z11shuffleGemmILi64ELi64ELi16ELi4ELi4EEvPKfS1_Pfiii)
        /*0008*/ 	.word	0x00000026


	//----- nvinfo : EIATTR_FRAME_SIZE
	.align		4
.L_1:
        /*000c*/ 	.byte	0x04, 0x11
        /*000e*/ 	.short	(.L_3 - .L_2)
	.align		4
.L_2:
        /*0010*/ 	.word	index@(_Z11shuffleGemmILi64ELi64ELi16ELi4ELi4EEvPKfS1_Pfiii)
        /*0014*/ 	.word	0x00000000


	//----- nvinfo : EIATTR_MIN_STACK_SIZE
	.align		4
.L_3:
        /*0018*/ 	.byte	0x04, 0x12
        /*001a*/ 	.short	(.L_5 - .L_4)
	.align		4
.L_4:
        /*001c*/ 	.word	index@(_Z11shuffleGemmILi64ELi64ELi16ELi4ELi4EEvPKfS1_Pfiii)
        /*0020*/ 	.word	0x00000000
.L_5:


//--------------------- .nv.compat                --------------------------
	.section	.nv.compat,"",@"SHT_CUDA_COMPAT_INFO"
	.align	4
        /*0000*/ 	.byte	0x02, 0x09, 0x00, 0x00, 0x02, 0x02, 0x01, 0x00, 0x02, 0x05, 0x05, 0x00, 0x03, 0x07, 0x01, 0x01
        /*0010*/ 	.byte	0x02, 0x03, 0x00, 0x00, 0x02, 0x06, 0x01, 0x00, 0x04, 0x0b, 0x08, 0x00, 0x09, 0x00, 0x00, 0x00
        /*0020*/ 	.byte	0x00, 0x00, 0x00, 0x00


//--------------------- .nv.info._Z11shuffleGemmILi64ELi64ELi16ELi4ELi4EEvPKfS1_Pfiii --------------------------
	.section	.nv.info._Z11shuffleGemmILi64ELi64ELi16ELi4ELi4EEvPKfS1_Pfiii,"",@"SHT_CUDA_INFO"
	.sectionflags	@""
	.align	4


	//----- nvinfo : EIATTR_CUDA_API_VERSION
	.align		4
        /*0000*/ 	.byte	0x04, 0x37
        /*0002*/ 	.short	(.L_7 - .L_6)
.L_6:
        /*0004*/ 	.word	0x00000082


	//----- nvinfo : EIATTR_KPARAM_INFO
	.align		4
.L_7:
        /*0008*/ 	.byte	0x04, 0x17
        /*000a*/ 	.short	(.L_9 - .L_8)
.L_8:
        /*000c*/ 	.word	0x00000000
        /*0010*/ 	.short	0x0005
        /*0012*/ 	.short	0x0020
        /*0014*/ 	.byte	0x00, 0xf0, 0x11, 0x00


	//----- nvinfo : EIATTR_KPARAM_INFO
	.align		4
.L_9:
        /*0018*/ 	.byte	0x04, 0x17
        /*001a*/ 	.short	(.L_11 - .L_10)
.L_10:
        /*001c*/ 	.word	0x00000000
        /*0020*/ 	.short	0x0004
        /*0022*/ 	.short	0x001c
        /*0024*/ 	.byte	0x00, 0xf0, 0x11, 0x00


	//----- nvinfo : EIATTR_KPARAM_INFO
	.align		4
.L_11:
        /*0028*/ 	.byte	0x04, 0x17
        /*002a*/ 	.short	(.L_13 - .L_12)
.L_12:
        /*002c*/ 	.word	0x00000000
        /*0030*/ 	.short	0x0003
        /*0032*/ 	.short	0x0018
        /*0034*/ 	.byte	0x00, 0xf0, 0x11, 0x00


	//----- nvinfo : EIATTR_KPARAM_INFO
	.align		4
.L_13:
        /*0038*/ 	.byte	0x04, 0x17
        /*003a*/ 	.short	(.L_15 - .L_14)
.L_14:
        /*003c*/ 	.word	0x00000000
        /*0040*/ 	.short	0x0002
        /*0042*/ 	.short	0x0010
        /*0044*/ 	.byte	0x00, 0xf5, 0x21, 0x00


	//----- nvinfo : EIATTR_KPARAM_INFO
	.align		4
.L_15:
        /*0048*/ 	.byte	0x04, 0x17
        /*004a*/ 	.short	(.L_17 - .L_16)
.L_16:
        /*004c*/ 	.word	0x00000000
        /*0050*/ 	.short	0x0001
        /*0052*/ 	.short	0x0008
        /*0054*/ 	.byte	0x00, 0xf5, 0x21, 0x00


	//----- nvinfo : EIATTR_KPARAM_INFO
	.align		4
.L_17:
        /*0058*/ 	.byte	0x04, 0x17
        /*005a*/ 	.short	(.L_19 - .L_18)
.L_18:
        /*005c*/ 	.word	0x00000000
        /*0060*/ 	.short	0x0000
        /*0062*/ 	.short	0x0000
        /*0064*/ 	.byte	0x00, 0xf5, 0x21, 0x00


	//----- nvinfo : EIATTR_SPARSE_MMA_MASK
	.align		4
.L_19:
        /*0068*/ 	.byte	0x03, 0x50
        /*006a*/ 	.short	0x0000


	//----- nvinfo : EIATTR_MAXREG_COUNT
	.align		4
        /*006c*/ 	.byte	0x03, 0x1b
        /*006e*/ 	.short	0x00ff


	//----- nvinfo : EIATTR_NUM_BARRIERS
	.align		4
        /*0070*/ 	.byte	0x02, 0x4c
        /*0072*/ 	.byte	0x01
	.zero		1


	//----- nvinfo : EIATTR_MERCURY_ISA_VERSION
	.align		4
        /*0074*/ 	.byte	0x03, 0x5f
        /*0076*/ 	.short	0x0101


	//----- nvinfo : EIATTR_UNUSED_LOAD_BYTE_OFFSET
	.align		4
        /*0078*/ 	.byte	0x04, 0x44
        /*007a*/ 	.short	(.L_21 - .L_20)


	//   ....[0]....
.L_20:
        /*007c*/ 	.word	0x00000750
        /*0080*/ 	.word	0x0000fff0


	//   ....[1]....
        /*0084*/ 	.word	0x00000780
        /*0088*/ 	.word	0x0000fff0


	//   ....[2]....
        /*008c*/ 	.word	0x000009f0
        /*0090*/ 	.word	0x00000fff


	//   ....[3]....
        /*0094*/ 	.word	0x00000a00
        /*0098*/ 	.word	0x00000fff


	//   ....[4]....
        /*009c*/ 	.word	0x00000c30
        /*00a0*/ 	.word	0x0000fff0


	//   ....[5]....
        /*00a4*/ 	.word	0x00000c60
        /*00a8*/ 	.word	0x0000fff0


	//   ....[6]....
        /*00ac*/ 	.word	0x00000ed0
        /*00b0*/ 	.word	0x00000fff


	//   ....[7]....
        /*00b4*/ 	.word	0x00000ef0
        /*00b8*/ 	.word	0x00000fff


	//   ....[8]....
        /*00bc*/ 	.word	0x00001110
        /*00c0*/ 	.word	0x0000fff0


	//   ....[9]....
        /*00c4*/ 	.word	0x00001140
        /*00c8*/ 	.word	0x0000fff0


	//   ....[10]....
        /*00cc*/ 	.word	0x000013b0
        /*00d0*/ 	.word	0x00000fff


	//   ....[11]....
        /*00d4*/ 	.word	0x000013d0
        /*00d8*/ 	.word	0x00000fff


	//   ....[12]....
        /*00dc*/ 	.word	0x000015f0
        /*00e0*/ 	.word	0x0000fff0


	//   ....[13]....
        /*00e4*/ 	.word	0x00001620
        /*00e8*/ 	.word	0x0000fff0


	//   ....[14]....
        /*00ec*/ 	.word	0x00001860
        /*00f0*/ 	.word	0x00000fff


	//   ....[15]....
        /*00f4*/ 	.word	0x000018c0
        /*00f8*/ 	.word	0x00000fff


	//----- nvinfo : EIATTR_VRC_CTA_INIT_COUNT
	.align		4
.L_21:
        /*00fc*/ 	.byte	0x02, 0x4a
	.zero		1
	.zero		1


	//----- nvinfo : EIATTR_EXIT_INSTR_OFFSETS
	.align		4
        /*0100*/ 	.byte	0x04, 0x1c
        /*0102*/ 	.short	(.L_23 - .L_22)


	//   ....[0]....
.L_22:
        /*0104*/ 	.word	0x00001d20


	//   ....[1]....
        /*0108*/ 	.word	0x00001d40


	//----- nvinfo : EIATTR_CRS_STACK_SIZE
	.align		4
.L_23:
        /*010c*/ 	.byte	0x04, 0x1e
        /*010e*/ 	.short	(.L_25 - .L_24)
.L_24:
        /*0110*/ 	.word	0x00000000


	//----- nvinfo : EIATTR_CBANK_PARAM_SIZE
	.align		4
.L_25:
        /*0114*/ 	.byte	0x03, 0x19
        /*0116*/ 	.short	0x0024


	//----- nvinfo : EIATTR_PARAM_CBANK
	.align		4
        /*0118*/ 	.byte	0x04, 0x0a
        /*011a*/ 	.short	(.L_27 - .L_26)
	.align		4
.L_26:
        /*011c*/ 	.word	index@(.nv.constant0._Z11shuffleGemmILi64ELi64ELi16ELi4ELi4EEvPKfS1_Pfiii)
        /*0120*/ 	.short	0x0380
        /*0122*/ 	.short	0x0024


	//----- nvinfo : EIATTR_SW_WAR
	.align		4
.L_27:
        /*0124*/ 	.byte	0x04, 0x36
        /*0126*/ 	.short	(.L_29 - .L_28)
.L_28:
        /*0128*/ 	.word	0x00000008
.L_29:


//--------------------- .nv.callgraph             --------------------------
	.section	.nv.callgraph,"",@"SHT_CUDA_CALLGRAPH"
	.align	4
	.sectionentsize	8
	.align		4
        /*0000*/ 	.word	0x00000000
	.align		4
        /*0004*/ 	.word	0xffffffff
	.align		4
        /*0008*/ 	.word	0x00000000
	.align		4
        /*000c*/ 	.word	0xfffffffe
	.align		4
        /*0010*/ 	.word	0x00000000
	.align		4
        /*0014*/ 	.word	0xfffffffd
	.align		4
        /*0018*/ 	.word	0x00000000
	.align		4
        /*001c*/ 	.word	0xfffffffc


//--------------------- .text._Z11shuffleGemmILi64ELi64ELi16ELi4ELi4EEvPKfS1_Pfiii --------------------------
	.section	.text._Z11shuffleGemmILi64ELi64ELi16ELi4ELi4EEvPKfS1_Pfiii,"ax",@progbits
	.align	128
        .global         _Z11shuffleGemmILi64ELi64ELi16ELi4ELi4EEvPKfS1_Pfiii
        .type           _Z11shuffleGemmILi64ELi64ELi16ELi4ELi4EEvPKfS1_Pfiii,@function
        .size           _Z11shuffleGemmILi64ELi64ELi16ELi4ELi4EEvPKfS1_Pfiii,(.L_x_8 - _Z11shuffleGemmILi64ELi64ELi16ELi4ELi4EEvPKfS1_Pfiii)
        .other          _Z11shuffleGemmILi64ELi64ELi16ELi4ELi4EEvPKfS1_Pfiii,@"STO_CUDA_ENTRY STV_DEFAULT"
_Z11shuffleGemmILi64ELi64ELi16ELi4ELi4EEvPKfS1_Pfiii:
.text._Z11shuffleGemmILi64ELi64ELi16ELi4ELi4EEvPKfS1_Pfiii:
[----:B------:R-:W-:Y:S01]  /*0000*/  LDC R1, c[0x0][0x37c] ;  /* 0x0000df00ff017b82 */ /* 0x000fe20000000800 */
[----:B------:R-:W0:Y:S07]  /*0010*/  S2R R7, SR_TID.X ;  /* 0x0000000000077919 */ /* 0x000e2e0000002100 */
[----:B------:R-:W1:Y:S01]  /*0020*/  S2UR UR5, SR_CTAID.Y ;  /* 0x00000000000579c3 */ /* 0x000e620000002600 */
[----:B------:R-:W2:Y:S01]  /*0030*/  LDCU UR8, c[0x0][0x3a0] ;  /* 0x00007400ff0877ac */ /* 0x000ea20008000800 */
[----:B------:R-:W-:Y:S01]  /*0040*/  HFMA2 R20, -RZ, RZ, 0, 0 ;  /* 0x00000000ff147431 */ /* 0x000fe200000001ff */
[----:B------:R-:W0:Y:S01]  /*0050*/  S2R R24, SR_TID.Y ;  /* 0x0000000000187919 */ /* 0x000e220000002200 */
[----:B------:R-:W-:-:S02]  /*0060*/  CS2R R16, SRZ ;  /* 0x0000000000107805 */ /* 0x000fc4000001ff00 */
[----:B------:R-:W-:Y:S02]  /*0070*/  CS2R R30, SRZ ;  /* 0x00000000001e7805 */ /* 0x000fe4000001ff00 */
[----:B------:R-:W-:Y:S02]  /*0080*/  CS2R R32, SRZ ;  /* 0x0000000000207805 */ /* 0x000fe4000001ff00 */
[----:B------:R-:W-:Y:S01]  /*0090*/  CS2R R34, SRZ ;  /* 0x0000000000227805 */ /* 0x000fe2000001ff00 */
[----:B------:R-:W3:Y:S01]  /*00a0*/  S2UR UR6, SR_CTAID.X ;  /* 0x00000000000679c3 */ /* 0x000ee20000002500 */
[----:B------:R-:W-:Y:S02]  /*00b0*/  CS2R R26, SRZ ;  /* 0x00000000001a7805 */ /* 0x000fe4000001ff00 */
[----:B------:R-:W-:Y:S02]  /*00c0*/  CS2R R28, SRZ ;  /* 0x00000000001c7805 */ /* 0x000fe4000001ff00 */
[----:B------:R-:W-:-:S02]  /*00d0*/  CS2R R22, SRZ ;  /* 0x0000000000167805 */ /* 0x000fc4000001ff00 */
[----:B------:R-:W-:Y:S01]  /*00e0*/  MOV R25, RZ ;  /* 0x000000ff00197202 */ /* 0x000fe20000000f00 */
[----:B------:R-:W4:Y:S01]  /*00f0*/  LDCU.64 UR10, c[0x0][0x358] ;  /* 0x00006b00ff0a77ac */ /* 0x000f220008000a00 */
[----:B--2---:R-:W-:Y:S02]  /*0100*/  UISETP.GE.AND UP0, UPT, UR8, 0x1, UPT ;  /* 0x000000010800788c */ /* 0x004fe4000bf06270 */
[----:B-1----:R-:W-:Y:S02]  /*0110*/  USHF.L.U32 UR5, UR5, 0x6, URZ ;  /* 0x0000000605057899 */ /* 0x002fe400080006ff */
[----:B---3--:R-:W-:Y:S01]  /*0120*/  USHF.L.U32 UR6, UR6, 0x6, URZ ;  /* 0x0000000606067899 */ /* 0x008fe200080006ff */
[----:B0-----:R-:W-:-:S03]  /*0130*/  LEA R6, R24, R7, 0x4 ;  /* 0x0000000718067211 */ /* 0x001fc600078e20ff */
[----:B------:R-:W-:Y:S02]  /*0140*/  LEA R24, R24, UR5, 0x2 ;  /* 0x0000000518187c11 */ /* 0x000fe4000f8e10ff */
[----:B------:R-:W-:Y:S01]  /*0150*/  LEA R7, R7, UR6, 0x2 ;  /* 0x0000000607077c11 */ /* 0x000fe2000f8e10ff */
[----:B----4-:R-:W-:Y:S06]  /*0160*/  BRA.U !UP0, `(.L_x_0) ;  /* 0x0000001908207547 */ /* 0x010fec000b800000 */
[----:B------:R-:W0:Y:S01]  /*0170*/  S2UR UR7, SR_CgaCtaId ;  /* 0x00000000000779c3 */ /* 0x000e220000008800 */
[C---:B------:R-:W-:Y:S01]  /*0180*/  SHF.L.U32 R2, R6.reuse, 0x2, RZ ;  /* 0x0000000206027819 */ /* 0x040fe200000006ff */
[----:B------:R-:W-:Y:S01]  /*0190*/  UMOV UR4, 0x400 ;  /* 0x0000040000047882 */ /* 0x000fe20000000000 */
[----:B------:R-:W-:Y:S02]  /*01a0*/  LOP3.LUT R0, R6, 0x3f, RZ, 0xc0, !PT ;  /* 0x0000003f06007812 */ /* 0x000fe400078ec0ff */
[----:B------:R-:W-:Y:S02]  /*01b0*/  SHF.R.U32.HI R5, RZ, 0x6, R6 ;  /* 0x00000006ff057819 */ /* 0x000fe40000011606 */
[----:B------:R-:W-:Y:S02]  /*01c0*/  LOP3.LUT R2, R2, 0xfc, RZ, 0xe2, !PT ;  /* 0x000000fc02027812 */ /* 0x000fe400078ee2ff */
[----:B------:R-:W-:Y:S02]  /*01d0*/  IADD3 R0, PT, PT, R0, UR5, RZ ;  /* 0x0000000500007c10 */ /* 0x000fe4000fffe0ff */
[----:B------:R-:W-:Y:S01]  /*01e0*/  MOV R16, RZ ;  /* 0x000000ff00107202 */ /* 0x000fe20000000f00 */
[----:B------:R-:W-:-:S02]  /*01f0*/  IMAD R2, R5, 0x104, R2 ;  /* 0x0000010405027824 */ /* 0x000fc400078e0202 */
[----:B------:R-:W-:Y:S01]  /*0200*/  IMAD R3, R0, UR8, R5 ;  /* 0x0000000800037c24 */ /* 0x000fe2000f8e0205 */
[----:B0-----:R-:W-:-:S06]  /*0210*/  ULEA UR4, UR7, UR4, 0x18 ;  /* 0x0000000407047291 */ /* 0x001fcc000f8ec0ff */
[----:B------:R-:W-:Y:S01]  /*0220*/  IADD3 R2, PT, PT, R2, UR4, RZ ;  /* 0x0000000402027c10 */ /* 0x000fe2000fffe0ff */
[----:B------:R-:W-:-:S06]  /*0230*/  UMOV UR4, URZ ;  /* 0x000000ff00047c82 */ /* 0x000fcc0008000000 */
.L_x_6:
[----:B------:R-:W-:Y:S01]  /*0240*/  ISETP.GT.U32.AND P0, PT, R6, 0x3ff, PT ;  /* 0x000003ff0600780c */ /* 0x000fe20003f04070 */
[----:B------:R-:W0:Y:S01]  /*0250*/  LDCU UR12, c[0x0][0x3a0] ;  /* 0x00007400ff0c77ac */ /* 0x000e220008000800 */
[----:B------:R-:W-:Y:S01]  /*0260*/  BSSY.RECONVERGENT B0, `(.L_x_1) ;  /* 0x0000031000007945 */ /* 0x000fe20003800200 */
[----:B------:R-:W1:Y:S01]  /*0270*/  LDCU UR9, c[0x0][0x3a0] ;  /* 0x00007400ff0977ac */ /* 0x000e620008000800 */
[----:B------:R-:W2:Y:S01]  /*0280*/  LDCU UR7, c[0x0][0x398] ;  /* 0x00007300ff0777ac */ /* 0x000ea20008000800 */
[----:B------:R-:W3:Y:S08]  /*0290*/  LDCU UR8, c[0x0][0x39c] ;  /* 0x00007380ff0877ac */ /* 0x000ef00008000800 */
[----:B------:R-:W-:Y:S05]  /*02a0*/  @P0 BRA `(.L_x_2) ;  /* 0x0000000000b00947 */ /* 0x000fea0003800000 */
[----:B------:R-:W-:Y:S01]  /*02b0*/  BSSY.RECONVERGENT B1, `(.L_x_3) ;  /* 0x0000015000017945 */ /* 0x000fe20003800200 */
[----:B------:R-:W-:Y:S02]  /*02c0*/  IADD3 R11, PT, PT, R3, UR4, RZ ;  /* 0x00000004030b7c10 */ /* 0x000fe4000fffe0ff */
[----:B------:R-:W-:Y:S02]  /*02d0*/  IADD3 R0, PT, PT, R5, UR4, RZ ;  /* 0x0000000405007c10 */ /* 0x000fe4000fffe0ff */
[----:B------:R-:W-:Y:S02]  /*02e0*/  MOV R4, R2 ;  /* 0x0000000200047202 */ /* 0x000fe40000000f00 */
[----:B------:R-:W-:-:S07]  /*02f0*/  MOV R10, R6 ;  /* 0x00000006000a7202 */ /* 0x000fce0000000f00 */
.L_x_4:
[----:B------:R-:W-:Y:S01]  /*0300*/  LOP3.LUT R8, R10, 0x3f, RZ, 0xc0, !PT ;  /* 0x0000003f0a087812 */ /* 0x000fe200078ec0ff */
[----:B------:R-:W-:-:S03]  /*0310*/  HFMA2 R13, -RZ, RZ, 0, 0 ;  /* 0x00000000ff0d7431 */ /* 0x000fc600000001ff */
[----:B------:R-:W-:-:S04]  /*0320*/  IADD3 R8, PT, PT, R8, UR5, RZ ;  /* 0x0000000508087c10 */ /* 0x000fc8000fffe0ff */
[----:B--2---:R-:W-:-:S04]  /*0330*/  ISETP.GE.U32.AND P0, PT, R8, UR7, PT ;  /* 0x0000000708007c0c */ /* 0x004fc8000bf06070 */
[----:B-1----:R-:W-:-:S13]  /*0340*/  ISETP.GE.OR P0, PT, R0, UR9, P0 ;  /* 0x0000000900007c0c */ /* 0x002fda0008706670 */
[----:B------:R-:W1:Y:S02]  /*0350*/  @!P0 LDC.64 R8, c[0x0][0x380] ;  /* 0x0000e000ff088b82 */ /* 0x000e640000000a00 */
[----:B-1----:R-:W-:-:S05]  /*0360*/  @!P0 IMAD.WIDE.U32 R8, R11, 0x4, R8 ;  /* 0x000000040b088825 */ /* 0x002fca00078e0008 */
[----:B------:R-:W2:Y:S01]  /*0370*/  @!P0 LDG.E R13, desc[UR10][R8.64] ;  /* 0x0000000a080d8981 */ /* 0x000ea2000c1e1900 */
[C---:B------:R-:W-:Y:S02]  /*0380*/  ISETP.GE.U32.AND P0, PT, R10.reuse, 0x300, PT ;  /* 0x000003000a00780c */ /* 0x040fe40003f06070 */
[----:B------:R-:W-:Y:S02]  /*0390*/  IADD3 R12, PT, PT, R10, 0x100, RZ ;  /* 0x000001000a0c7810 */ /* 0x000fe40007ffe0ff */
[----:B------:R-:W-:Y:S02]  /*03a0*/  IADD3 R0, PT, PT, R0, 0x4, RZ ;  /* 0x0000000400007810 */ /* 0x000fe40007ffe0ff */
[----:B------:R-:W-:Y:S02]  /*03b0*/  MOV R10, R12 ;  /* 0x0000000c000a7202 */ /* 0x000fe40000000f00 */
[----:B------:R-:W-:Y:S01]  /*03c0*/  IADD3 R11, PT, PT, R11, 0x4, RZ ;  /* 0x000000040b0b7810 */ /* 0x000fe20007ffe0ff */
[----:B--2---:R1:W-:Y:S02]  /*03d0*/  STS [R4], R13 ;  /* 0x0000000d04007388 */ /* 0x0043e40000000800 */
[----:B-1----:R-:W-:-:S02]  /*03e0*/  IADD3 R4, PT, PT, R4, 0x410, RZ ;  /* 0x0000041004047810 */ /* 0x002fc40007ffe0ff */
[----:B------:R-:W-:Y:S05]  /*03f0*/  @!P0 BRA `(.L_x_4) ;  /* 0xfffffffc00c08947 */ /* 0x000fea000383ffff */
[----:B0--3--:R-:W-:Y:S05]  /*0400*/  BSYNC.RECONVERGENT B1 ;  /* 0x0000000000017941 */ /* 0x009fea0003800200 */
.L_x_3:
[----:B------:R-:W0:Y:S01]  /*0410*/  S2R R9, SR_CgaCtaId ;  /* 0x0000000000097919 */ /* 0x000e220000008800 */
[----:B------:R-:W-:Y:S02]  /*0420*/  MOV R4, 0x400 ;  /* 0x0000040000047802 */ /* 0x000fe40000000f00 */
[----:B------:R-:W-:Y:S02]  /*0430*/  MOV R0, R6 ;  /* 0x0000000600007202 */ /* 0x000fe40000000f00 */
[----:B------:R-:W-:-:S04]  /*0440*/  IADD3 R4, PT, PT, R4, 0x1040, RZ ;  /* 0x0000104004047810 */ /* 0x000fc80007ffe0ff */
[----:B0-----:R-:W-:-:S07]  /*0450*/  LEA R10, R9, R4, 0x18 ;  /* 0x00000004090a7211 */ /* 0x001fce00078ec0ff */
.L_x_5:
[----:B------:R-:W-:Y:S02]  /*0460*/  LOP3.LUT R12, R0, 0x3f, RZ, 0xc0, !PT ;  /* 0x0000003f000c7812 */ /* 0x000fe400078ec0ff */
[----:B------:R-:W-:Y:S02]  /*0470*/  SHF.R.U32.HI R13, RZ, 0x6, R0 ;  /* 0x00000006ff0d7819 */ /* 0x000fe40000011600 */
[----:B----4-:R-:W-:Y:S02]  /*0480*/  IADD3 R4, PT, PT, R12, UR6, RZ ;  /* 0x000000060c047c10 */ /* 0x010fe4000fffe0ff */
[----:B------:R-:W-:Y:S02]  /*0490*/  IADD3 R11, PT, PT, R13, UR4, RZ ;  /* 0x000000040d0b7c10 */ /* 0x000fe4000fffe0ff */
[----:B------:R-:W-:-:S04]  /*04a0*/  ISETP.GE.U32.AND P0, PT, R4, UR8, PT ;  /* 0x0000000804007c0c */ /* 0x000fc8000bf06070 */
[----:B------:R-:W-:-:S13]  /*04b0*/  ISETP.GE.OR P0, PT, R11, UR12, P0 ;  /* 0x0000000c0b007c0c */ /* 0x000fda0008706670 */
[----:B------:R-:W0:Y:S01]  /*04c0*/  @!P0 LDC.64 R8, c[0x0][0x388] ;  /* 0x0000e200ff088b82 */ /* 0x000e220000000a00 */
[----:B------:R-:W-:Y:S02]  /*04d0*/  @!P0 IMAD R11, R11, UR8, R4 ;  /* 0x000000080b0b8c24 */ /* 0x000fe4000f8e0204 */
[----:B------:R-:W-:Y:S02]  /*04e0*/  HFMA2 R4, -RZ, RZ, 0, 0 ;  /* 0x00000000ff047431 */ /* 0x000fe400000001ff */
[----:B0-----:R-:W-:-:S05]  /*04f0*/  @!P0 IMAD.WIDE.U32 R8, R11, 0x4, R8 ;  /* 0x000000040b088825 */ /* 0x001fca00078e0008 */
[----:B------:R-:W2:Y:S01]  /*0500*/  @!P0 LDG.E R4, desc[UR10][R8.64] ;  /* 0x0000000a08048981 */ /* 0x000ea2000c1e1900 */
[----:B------:R-:W-:Y:S01]  /*0510*/  IMAD R11, R13, 0x104, R10 ;  /* 0x000001040d0b7824 */ /* 0x000fe200078e020a */
[C---:B------:R-:W-:Y:S02]  /*0520*/  ISETP.GE.U32.AND P0, PT, R0.reuse, 0x300, PT ;  /* 0x000003000000780c */ /* 0x040fe40003f06070 */
[----:B------:R-:W-:Y:S02]  /*0530*/  IADD3 R0, PT, PT, R0, 0x100, RZ ;  /* 0x0000010000007810 */ /* 0x000fe40007ffe0ff */
[----:B------:R-:W-:-:S05]  /*0540*/  LEA R11, R12, R11, 0x2 ;  /* 0x0000000b0c0b7211 */ /* 0x000fca00078e10ff */
[----:B--2---:R4:W-:Y:S04]  /*0550*/  STS [R11], R4 ;  /* 0x000000040b007388 */ /* 0x0049e80000000800 */
[----:B------:R-:W-:Y:S05]  /*0560*/  @!P0 BRA `(.L_x_5) ;  /* 0xfffffffc00bc8947 */ /* 0x000fea000383ffff */
.L_x_2:
[----:B0123--:R-:W-:Y:S05]  /*0570*/  BSYNC.RECONVERGENT B0 ;  /* 0x0000000000007941 */ /* 0x00ffea0003800200 */
.L_x_1:
[----:B------:R-:W0:Y:S01]  /*0580*/  S2R R0, SR_TID.Y ;  /* 0x0000000000007919 */ /* 0x000e220000002200 */
[----:B------:R-:W1:Y:S01]  /*0590*/  S2UR UR8, SR_CgaCtaId ;  /* 0x00000000000879c3 */ /* 0x000e620000008800 */
[----:B------:R-:W-:Y:S01]  /*05a0*/  UMOV UR7, 0x400 ;  /* 0x0000040000077882 */ /* 0x000fe20000000000 */
[----:B------:R-:W-:Y:S01]  /*05b0*/  UIADD3 UR4, UPT, UPT, UR4, 0x10, URZ ;  /* 0x0000001004047890 */ /* 0x000fe2000fffe0ff */
[----:B----4-:R-:W2:Y:S01]  /*05c0*/  S2R R4, SR_TID.X ;  /* 0x0000000000047919 */ /* 0x010ea20000002100 */
[----:B------:R-:W-:-:S04]  /*05d0*/  UIADD3 UR9, UPT, UPT, UR7, 0x1040, URZ ;  /* 0x0000104007097890 */ /* 0x000fc8000fffe0ff */
[----:B------:R-:W-:Y:S01]  /*05e0*/  BAR.SYNC.DEFER_BLOCKING 0x0 ;  /* 0x0000000000007b1d */ /* 0x000fe20000010000 */
[----:B-1----:R-:W-:Y:S02]  /*05f0*/  ULEA UR7, UR8, UR7, 0x18 ;  /* 0x0000000708077291 */ /* 0x002fe4000f8ec0ff */
[----:B------:R-:W-:-:S04]  /*0600*/  ULEA UR9, UR8, UR9, 0x18 ;  /* 0x0000000908097291 */ /* 0x000fc8000f8ec0ff */
[----:B0-----:R-:W-:Y:S02]  /*0610*/  LEA R0, R0, UR7, 0x4 ;  /* 0x0000000700007c11 */ /* 0x001fe4000f8e20ff */
[----:B--2---:R-:W-:-:S03]  /*0620*/  LEA R4, R4, UR9, 0x4 ;  /* 0x0000000904047c11 */ /* 0x004fc6000f8e20ff */
[----:B------:R-:W-:Y:S01]  /*0630*/  LDS.128 R8, [R0] ;  /* 0x0000000000087984 */ /* 0x000fe20000000c00 */
[----:B------:R-:W0:Y:S03]  /*0640*/  LDCU UR7, c[0x0][0x3a0] ;  /* 0x00007400ff0777ac */ /* 0x000e260008000800 */
[----:B------:R-:W1:Y:S01]  /*0650*/  LDS.128 R12, [R4] ;  /* 0x00000000040c7984 */ /* 0x000e620000000c00 */
[----:B0-----:R-:W-:Y:S01]  /*0660*/  UISETP.GE.AND UP0, UPT, UR4, UR7, UPT ;  /* 0x000000070400728c */ /* 0x001fe2000bf06270 */
[C---:B-1----:R-:W-:Y:S01]  /*0670*/  FFMA R29, R8.reuse, R12, R29 ;  /* 0x0000000c081d7223 */ /* 0x042fe2000000001d */
[C---:B------:R-:W-:Y:S01]  /*0680*/  FFMA R26, R8.reuse, R13, R26 ;  /* 0x0000000d081a7223 */ /* 0x040fe2000000001a */
[CC--:B------:R-:W-:Y:S01]  /*0690*/  FFMA R27, R8.reuse, R14.reuse, R27 ;  /* 0x0000000e081b7223 */ /* 0x0c0fe2000000001b */
[----:B------:R-:W-:Y:S01]  /*06a0*/  FFMA R8, R8, R15, R34 ;  /* 0x0000000f08087223 */ /* 0x000fe20000000022 */
[C---:B------:R-:W-:Y:S01]  /*06b0*/  FFMA R31, R12.reuse, R9, R31 ;  /* 0x000000090c1f7223 */ /* 0x040fe2000000001f */
[CC--:B------:R-:W-:Y:S01]  /*06c0*/  FFMA R32, R9.reuse, R13.reuse, R32 ;  /* 0x0000000d09207223 */ /* 0x0c0fe20000000020 */
[C---:B------:R-:W-:Y:S01]  /*06d0*/  FFMA R30, R9.reuse, R14, R30 ;  /* 0x0000000e091e7223 */ /* 0x040fe2000000001e */
[----:B------:R-:W-:Y:S01]  /*06e0*/  FFMA R34, R12, R10, R23 ;  /* 0x0000000a0c227223 */ /* 0x000fe20000000017 */
[C---:B------:R-:W-:Y:S01]  /*06f0*/  FFMA R33, R10.reuse, R13, R33 ;  /* 0x0000000d0a217223 */ /* 0x040fe20000000021 */
[CC--:B------:R-:W-:Y:S01]  /*0700*/  FFMA R35, R10.reuse, R14.reuse, R35 ;  /* 0x0000000e0a237223 */ /* 0x0c0fe20000000023 */
[-C--:B------:R-:W-:Y:S01]  /*0710*/  FFMA R9, R9, R15.reuse, R16 ;  /* 0x0000000f09097223 */ /* 0x080fe20000000010 */
[----:B------:R-:W-:Y:S01]  /*0720*/  FFMA R10, R10, R15, R20 ;  /* 0x0000000f0a0a7223 */ /* 0x000fe20000000014 */
[----:B------:R-:W-:Y:S01]  /*0730*/  FFMA R12, R12, R11, R17 ;  /* 0x0000000b0c0c7223 */ /* 0x000fe20000000011 */
[C---:B------:R-:W-:Y:S01]  /*0740*/  FFMA R13, R11.reuse, R13, R22 ;  /* 0x0000000d0b0d7223 */ /* 0x040fe20000000016 */
[----:B------:R-:W-:Y:S01]  /*0750*/  LDS.128 R16, [R0+0x100] ;  /* 0x0001000000107984 */ /* 0x000fe20000000c00 */
[C---:B------:R-:W-:Y:S01]  /*0760*/  FFMA R25, R11.reuse, R14, R25 ;  /* 0x0000000e0b197223 */ /* 0x040fe20000000019 */
[----:B------:R-:W-:-:S02]  /*0770*/  FFMA R11, R11, R15, R28 ;  /* 0x0000000f0b0b7223 */ /* 0x000fc4000000001c */
[----:B------:R-:W0:Y:S04]  /*0780*/  LDS.128 R20, [R4+0x100] ;  /* 0x0001000004147984 */ /* 0x000e280000000c00 */
[----:B------:R-:W1:Y:S04]  /*0790*/  LDS R16, [R4+0x110] ;  /* 0x0001100004107984 */ /* 0x000e680000000800 */
[----:B------:R-:W2:Y:S01]  /*07a0*/  LDS R14, [R0+0x110] ;  /* 0x00011000000e7984 */ /* 0x000ea20000000800 */
[C---:B0-----:R-:W-:Y:S01]  /*07b0*/  FFMA R29, R17.reuse, R21, R29 ;  /* 0x00000015111d7223 */ /* 0x041fe2000000001d */
[CC--:B------:R-:W-:Y:S01]  /*07c0*/  FFMA R26, R17.reuse, R22.reuse, R26 ;  /* 0x00000016111a7223 */ /* 0x0c0fe2000000001a */
[-C--:B------:R-:W-:Y:S01]  /*07d0*/  FFMA R27, R17, R23.reuse, R27 ;  /* 0x00000017111b7223 */ /* 0x080fe2000000001b */
[CC--:B------:R-:W-:Y:S01]  /*07e0*/  FFMA R32, R18.reuse, R22.reuse, R32 ;  /* 0x0000001612207223 */ /* 0x0c0fe20000000020 */
[----:B------:R-:W-:Y:S01]  /*07f0*/  FFMA R33, R19, R22, R33 ;  /* 0x0000001613217223 */ /* 0x000fe20000000021 */
[----:B-1----:R-:W-:Y:S01]  /*0800*/  FFMA R17, R17, R16, R8 ;  /* 0x0000001011117223 */ /* 0x002fe20000000008 */
[CC--:B------:R-:W-:Y:S01]  /*0810*/  FFMA R31, R21.reuse, R18.reuse, R31 ;  /* 0x00000012151f7223 */ /* 0x0c0fe2000000001f */
[----:B------:R-:W-:Y:S01]  /*0820*/  FFMA R30, R18, R23, R30 ;  /* 0x00000017121e7223 */ /* 0x000fe2000000001e */
[C---:B------:R-:W-:Y:S01]  /*0830*/  FFMA R15, R16.reuse, R18, R9 ;  /* 0x00000012100f7223 */ /* 0x040fe20000000009 */
[----:B------:R-:W-:Y:S01]  /*0840*/  FFMA R34, R21, R19, R34 ;  /* 0x0000001315227223 */ /* 0x000fe20000000022 */
[----:B------:R-:W-:Y:S01]  /*0850*/  FFMA R35, R19, R23, R35 ;  /* 0x0000001713237223 */ /* 0x000fe20000000023 */
[----:B------:R-:W-:Y:S01]  /*0860*/  FFMA R10, R16, R19, R10 ;  /* 0x00000013100a7223 */ /* 0x000fe2000000000a */
[C---:B--2---:R-:W-:Y:S01]  /*0870*/  FFMA R28, R14.reuse, R21, R12 ;  /* 0x000000150e1c7223 */ /* 0x044fe2000000000c */
[C---:B------:R-:W-:Y:S01]  /*0880*/  FFMA R22, R14.reuse, R22, R13 ;  /* 0x000000160e167223 */ /* 0x040fe2000000000d */
[----:B------:R-:W-:Y:S01]  /*0890*/  LDS.64 R18, [R4+0x208] ;  /* 0x0002080004127984 */ /* 0x000fe20000000a00 */
[C---:B------:R-:W-:Y:S01]  /*08a0*/  FFMA R25, R14.reuse, R23, R25 ;  /* 0x000000170e197223 */ /* 0x040fe20000000019 */
[----:B------:R-:W-:-:S02]  /*08b0*/  FFMA R14, R14, R16, R11 ;  /* 0x000000100e0e7223 */ /* 0x000fc4000000000b */
[----:B------:R-:W0:Y:S04]  /*08c0*/  LDS.64 R12, [R0+0x208] ;  /* 0x00020800000c7984 */ /* 0x000e280000000a00 */
[----:B------:R-:W1:Y:S04]  /*08d0*/  LDS.64 R8, [R4+0x210] ;  /* 0x0002100004087984 */ /* 0x000e680000000a00 */
[----:B------:R-:W2:Y:S01]  /*08e0*/  LDS.64 R20, [R0+0x210] ;  /* 0x0002100000147984 */ /* 0x000ea20000000a00 */
[----:B0-----:R-:W-:Y:S01]  /*08f0*/  FFMA R31, R18, R13, R31 ;  /* 0x0000000d121f7223 */ /* 0x001fe2000000001f */
[CC--:B------:R-:W-:Y:S01]  /*0900*/  FFMA R32, R13.reuse, R19.reuse, R32 ;  /* 0x000000130d207223 */ /* 0x0c0fe20000000020 */
[C---:B------:R-:W-:Y:S01]  /*0910*/  FFMA R29, R12.reuse, R18, R29 ;  /* 0x000000120c1d7223 */ /* 0x040fe2000000001d */
[----:B------:R-:W-:Y:S01]  /*0920*/  FFMA R26, R12, R19, R26 ;  /* 0x000000130c1a7223 */ /* 0x000fe2000000001a */
[----:B-1----:R-:W-:Y:S01]  /*0930*/  FFMA R30, R8, R13, R30 ;  /* 0x0000000d081e7223 */ /* 0x002fe2000000001e */
[-C--:B------:R-:W-:Y:S01]  /*0940*/  FFMA R15, R13, R9.reuse, R15 ;  /* 0x000000090d0f7223 */ /* 0x080fe2000000000f */
[C---:B------:R-:W-:Y:S01]  /*0950*/  FFMA R27, R12.reuse, R8, R27 ;  /* 0x000000080c1b7223 */ /* 0x040fe2000000001b */
[----:B------:R-:W-:Y:S01]  /*0960*/  FFMA R12, R12, R9, R17 ;  /* 0x000000090c0c7223 */ /* 0x000fe20000000011 */
[----:B--2---:R-:W-:Y:S01]  /*0970*/  FFMA R13, R18, R21, R28 ;  /* 0x00000015120d7223 */ /* 0x004fe2000000001c */
[C---:B------:R-:W-:Y:S01]  /*0980*/  FFMA R34, R20.reuse, R18, R34 ;  /* 0x0000001214227223 */ /* 0x040fe20000000022 */
[C---:B------:R-:W-:Y:S01]  /*0990*/  FFMA R33, R20.reuse, R19, R33 ;  /* 0x0000001314217223 */ /* 0x040fe20000000021 */
[C---:B------:R-:W-:Y:S01]  /*09a0*/  FFMA R35, R20.reuse, R8, R35 ;  /* 0x0000000814237223 */ /* 0x040fe20000000023 */
[----:B------:R-:W-:Y:S01]  /*09b0*/  FFMA R10, R20, R9, R10 ;  /* 0x00000009140a7223 */ /* 0x000fe2000000000a */
[C---:B------:R-:W-:Y:S01]  /*09c0*/  FFMA R11, R21.reuse, R19, R22 ;  /* 0x00000013150b7223 */ /* 0x040fe20000000016 */
[----:B------:R-:W-:Y:S01]  /*09d0*/  FFMA R25, R8, R21, R25 ;  /* 0x0000001508197223 */ /* 0x000fe20000000019 */
[----:B------:R-:W-:Y:S01]  /*09e0*/  FFMA R28, R21, R9, R14 ;  /* 0x00000009151c7223 */ /* 0x000fe2000000000e */
[----:B------:R-:W-:Y:S04]  /*09f0*/  LDS.128 R16, [R0+0x310] ;  /* 0x0003100000107984 */ /* 0x000fe80000000c00 */
[----:B------:R-:W0:Y:S04]  /*0a00*/  LDS.128 R20, [R4+0x310] ;  /* 0x0003100004147984 */ /* 0x000e280000000c00 */
[----:B------:R-:W1:Y:S04]  /*0a10*/  LDS R8, [R4+0x30c] ;  /* 0x00030c0004087984 */ /* 0x000e680000000800 */
[----:B------:R-:W2:Y:S01]  /*0a20*/  LDS R23, [R0+0x30c] ;  /* 0x00030c0000177984 */ /* 0x000ea20000000800 */
[C---:B0-----:R-:W-:Y:S01]  /*0a30*/  FFMA R32, R16.reuse, R20, R32 ;  /* 0x0000001410207223 */ /* 0x041fe20000000020 */
[----:B------:R-:W-:Y:S01]  /*0a40*/  FFMA R30, R16, R21, R30 ;  /* 0x00000015101e7223 */ /* 0x000fe2000000001e */
[----:B------:R-:W-:Y:S01]  /*0a50*/  FFMA R33, R20, R17, R33 ;  /* 0x0000001114217223 */ /* 0x000fe20000000021 */
[----:B------:R-:W-:Y:S01]  /*0a60*/  FFMA R35, R17, R21, R35 ;  /* 0x0000001511237223 */ /* 0x000fe20000000023 */
[----:B-1----:R-:W-:Y:S01]  /*0a70*/  FFMA R31, R16, R8, R31 ;  /* 0x00000008101f7223 */ /* 0x002fe2000000001f */
[C---:B------:R-:W-:Y:S01]  /*0a80*/  FFMA R34, R8.reuse, R17, R34 ;  /* 0x0000001108227223 */ /* 0x040fe20000000022 */
[----:B------:R-:W-:Y:S01]  /*0a90*/  FFMA R19, R8, R18, R13 ;  /* 0x0000001208137223 */ /* 0x000fe2000000000d */
[----:B------:R-:W-:Y:S01]  /*0aa0*/  FFMA R16, R16, R22, R15 ;  /* 0x0000001610107223 */ /* 0x000fe2000000000f */
[C---:B--2---:R-:W-:Y:S01]  /*0ab0*/  FFMA R29, R23.reuse, R8, R29 ;  /* 0x00000008171d7223 */ /* 0x044fe2000000001d */
[C---:B------:R-:W-:Y:S01]  /*0ac0*/  FFMA R26, R23.reuse, R20, R26 ;  /* 0x00000014171a7223 */ /* 0x040fe2000000001a */
[CC--:B------:R-:W-:Y:S01]  /*0ad0*/  FFMA R27, R23.reuse, R21.reuse, R27 ;  /* 0x00000015171b7223 */ /* 0x0c0fe2000000001b */
[-C--:B------:R-:W-:Y:S01]  /*0ae0*/  FFMA R23, R23, R22.reuse, R12 ;  /* 0x0000001617177223 */ /* 0x080fe2000000000c */
[----:B------:R-:W-:Y:S01]  /*0af0*/  FFMA R17, R17, R22, R10 ;  /* 0x0000001611117223 */ /* 0x000fe2000000000a */
[----:B------:R-:W-:Y:S01]  /*0b00*/  FFMA R20, R20, R18, R11 ;  /* 0x0000001214147223 */ /* 0x000fe2000000000b */
[----:B------:R-:W-:Y:S01]  /*0b10*/  LDS.128 R12, [R4+0x410] ;  /* 0x00041000040c7984 */ /* 0x000fe20000000c00 */
[C---:B------:R-:W-:Y:S01]  /*0b20*/  FFMA R25, R18.reuse, R21, R25 ;  /* 0x0000001512197223 */ /* 0x040fe20000000019 */
[----:B------:R-:W-:-:S02]  /*0b30*/  FFMA R28, R18, R22, R28 ;  /* 0x00000016121c7223 */ /* 0x000fc4000000001c */
[----:B------:R-:W0:Y:S02]  /*0b40*/  LDS.128 R8, [R0+0x410] ;  /* 0x0004100000087984 */ /* 0x000e240000000c00 */
[C---:B0-----:R-:W-:Y:S01]  /*0b50*/  FFMA R29, R8.reuse, R12, R29 ;  /* 0x0000000c081d7223 */ /* 0x041fe2000000001d */
[C---:B------:R-:W-:Y:S01]  /*0b60*/  FFMA R26, R8.reuse, R13, R26 ;  /* 0x0000000d081a7223 */ /* 0x040fe2000000001a */
[-C--:B------:R-:W-:Y:S01]  /*0b70*/  FFMA R27, R8, R14.reuse, R27 ;  /* 0x0000000e081b7223 */ /* 0x080fe2000000001b */
[C---:B------:R-:W-:Y:S01]  /*0b80*/  FFMA R31, R12.reuse, R9, R31 ;  /* 0x000000090c1f7223 */ /* 0x040fe2000000001f */
[CC--:B------:R-:W-:Y:S01]  /*0b90*/  FFMA R32, R9.reuse, R13.reuse, R32 ;  /* 0x0000000d09207223 */ /* 0x0c0fe20000000020 */
[C---:B------:R-:W-:Y:S01]  /*0ba0*/  FFMA R30, R9.reuse, R14, R30 ;  /* 0x0000000e091e7223 */ /* 0x040fe2000000001e */
[----:B------:R-:W-:Y:S01]  /*0bb0*/  FFMA R34, R12, R10, R34 ;  /* 0x0000000a0c227223 */ /* 0x000fe20000000022 */
[C---:B------:R-:W-:Y:S01]  /*0bc0*/  FFMA R33, R10.reuse, R13, R33 ;  /* 0x0000000d0a217223 */ /* 0x040fe20000000021 */
[-C--:B------:R-:W-:Y:S01]  /*0bd0*/  FFMA R35, R10, R14.reuse, R35 ;  /* 0x0000000e0a237223 */ /* 0x080fe20000000023 */
[-C--:B------:R-:W-:Y:S01]  /*0be0*/  FFMA R8, R8, R15.reuse, R23 ;  /* 0x0000000f08087223 */ /* 0x080fe20000000017 */
        /* <DEDUP_REMOVED lines=11> */
[C---:B------:R-:W-:Y:S01]  /*0ca0*/  FFMA R26, R17.reuse, R22, R26 ;  /* 0x00000016111a7223 */ /* 0x040fe2000000001a */
[-C--:B------:R-:W-:Y:S01]  /*0cb0*/  FFMA R27, R17, R23.reuse, R27 ;  /* 0x00000017111b7223 */ /* 0x080fe2000000001b */
[C---:B------:R-:W-:Y:S01]  /*0cc0*/  FFMA R31, R21.reuse, R18, R31 ;  /* 0x00000012151f7223 */ /* 0x040fe2000000001f */
[CC--:B------:R-:W-:Y:S01]  /*0cd0*/  FFMA R32, R18.reuse, R22.reuse, R32 ;  /* 0x0000001612207223 */ /* 0x0c0fe20000000020 */
[----:B------:R-:W-:Y:S01]  /*0ce0*/  FFMA R30, R18, R23, R30 ;  /* 0x00000017121e7223 */ /* 0x000fe2000000001e */
[----:B------:R-:W-:Y:S01]  /*0cf0*/  FFMA R34, R21, R19, R34 ;  /* 0x0000001315227223 */ /* 0x000fe20000000022 */
[C---:B------:R-:W-:Y:S01]  /*0d00*/  FFMA R33, R19.reuse, R22, R33 ;  /* 0x0000001613217223 */ /* 0x040fe20000000021 */
[----:B------:R-:W-:Y:S01]  /*0d10*/  FFMA R35, R19, R23, R35 ;  /* 0x0000001713237223 */ /* 0x000fe20000000023 */
[----:B-1----:R-:W-:Y:S01]  /*0d20*/  FFMA R17, R17, R16, R8 ;  /* 0x0000001011117223 */ /* 0x002fe20000000008 */
[C---:B------:R-:W-:Y:S01]  /*0d30*/  FFMA R18, R16.reuse, R18, R9 ;  /* 0x0000001210127223 */ /* 0x040fe20000000009 */
        /* <DEDUP_REMOVED lines=9> */
[C---:B0-----:R-:W-:Y:S01]  /*0dd0*/  FFMA R29, R10.reuse, R12, R29 ;  /* 0x0000000c0a1d7223 */ /* 0x041fe2000000001d */
[----:B------:R-:W-:Y:S01]  /*0de0*/  FFMA R26, R10, R13, R26 ;  /* 0x0000000d0a1a7223 */ /* 0x000fe2000000001a */
[----:B------:R-:W-:Y:S01]  /*0df0*/  FFMA R31, R12, R11, R31 ;  /* 0x0000000b0c1f7223 */ /* 0x000fe2000000001f */
[C---:B------:R-:W-:Y:S01]  /*0e00*/  FFMA R32, R11.reuse, R13, R32 ;  /* 0x0000000d0b207223 */ /* 0x040fe20000000020 */
[----:B-1----:R-:W-:Y:S01]  /*0e10*/  FFMA R27, R10, R8, R27 ;  /* 0x000000080a1b7223 */ /* 0x002fe2000000001b */
[----:B------:R-:W-:Y:S01]  /*0e20*/  FFMA R30, R8, R11, R30 ;  /* 0x0000000b081e7223 */ /* 0x000fe2000000001e */
[-C--:B------:R-:W-:Y:S01]  /*0e30*/  FFMA R10, R10, R9.reuse, R17 ;  /* 0x000000090a0a7223 */ /* 0x080fe20000000011 */
[----:B------:R-:W-:Y:S01]  /*0e40*/  FFMA R11, R11, R9, R18 ;  /* 0x000000090b0b7223 */ /* 0x000fe20000000012 */
[C---:B--2---:R-:W-:Y:S01]  /*0e50*/  FFMA R33, R20.reuse, R13, R33 ;  /* 0x0000000d14217223 */ /* 0x044fe20000000021 */
[C---:B------:R-:W-:Y:S01]  /*0e60*/  FFMA R34, R20.reuse, R12, R34 ;  /* 0x0000000c14227223 */ /* 0x040fe20000000022 */
[C---:B------:R-:W-:Y:S01]  /*0e70*/  FFMA R35, R20.reuse, R8, R35 ;  /* 0x0000000814237223 */ /* 0x040fe20000000023 */
[----:B------:R-:W-:Y:S01]  /*0e80*/  FFMA R14, R20, R9, R19 ;  /* 0x00000009140e7223 */ /* 0x000fe20000000013 */
[----:B------:R-:W-:Y:S01]  /*0e90*/  FFMA R15, R12, R21, R15 ;  /* 0x000000150c0f7223 */ /* 0x000fe2000000000f */
[C---:B------:R-:W-:Y:S01]  /*0ea0*/  FFMA R13, R21.reuse, R13, R22 ;  /* 0x0000000d150d7223 */ /* 0x040fe20000000016 */
[----:B------:R-:W-:Y:S01]  /*0eb0*/  FFMA R25, R8, R21, R25 ;  /* 0x0000001508197223 */ /* 0x000fe20000000019 */
[----:B------:R-:W-:Y:S01]  /*0ec0*/  FFMA R28, R21, R9, R28 ;  /* 0x00000009151c7223 */ /* 0x000fe2000000001c */
[----:B------:R-:W-:Y:S04]  /*0ed0*/  LDS.128 R16, [R0+0x720] ;  /* 0x0007200000107984 */ /* 0x000fe80000000c00 */
[----:B------:R-:W0:Y:S04]  /*0ee0*/  LDS R8, [R4+0x71c] ;  /* 0x00071c0004087984 */ /* 0x000e280000000800 */
[----:B------:R-:W1:Y:S04]  /*0ef0*/  LDS.128 R20, [R4+0x720] ;  /* 0x0007200004147984 */ /* 0x000e680000000c00 */
[----:B------:R-:W2:Y:S01]  /*0f00*/  LDS R9, [R0+0x71c] ;  /* 0x00071c0000097984 */ /* 0x000ea20000000800 */
[----:B0-----:R-:W-:Y:S01]  /*0f10*/  FFMA R31, R16, R8, R31 ;  /* 0x00000008101f7223 */ /* 0x001fe2000000001f */
[C---:B------:R-:W-:Y:S01]  /*0f20*/  FFMA R19, R8.reuse, R18, R15 ;  /* 0x0000001208137223 */ /* 0x040fe2000000000f */
[----:B-1----:R-:W-:Y:S01]  /*0f30*/  FFMA R23, R8, R17, R34 ;  /* 0x0000001108177223 */ /* 0x002fe20000000022 */
[CC--:B------:R-:W-:Y:S01]  /*0f40*/  FFMA R32, R16.reuse, R20.reuse, R32 ;  /* 0x0000001410207223 */ /* 0x0c0fe20000000020 */
[----:B------:R-:W-:Y:S01]  /*0f50*/  FFMA R30, R16, R21, R30 ;  /* 0x00000015101e7223 */ /* 0x000fe2000000001e */
[----:B------:R-:W-:Y:S01]  /*0f60*/  FFMA R33, R20, R17, R33 ;  /* 0x0000001114217223 */ /* 0x000fe20000000021 */
[----:B--2---:R-:W-:Y:S01]  /*0f70*/  FFMA R26, R9, R20, R26 ;  /* 0x00000014091a7223 */ /* 0x004fe2000000001a */
[-C--:B------:R-:W-:Y:S01]  /*0f80*/  FFMA R35, R17, R21.reuse, R35 ;  /* 0x0000001511237223 */ /* 0x080fe20000000023 */
[C---:B------:R-:W-:Y:S01]  /*0f90*/  FFMA R29, R9.reuse, R8, R29 ;  /* 0x00000008091d7223 */ /* 0x040fe2000000001d */
[CC--:B------:R-:W-:Y:S01]  /*0fa0*/  FFMA R27, R9.reuse, R21.reuse, R27 ;  /* 0x00000015091b7223 */ /* 0x0c0fe2000000001b */
[-C--:B------:R-:W-:Y:S01]  /*0fb0*/  FFMA R34, R9, R22.reuse, R10 ;  /* 0x0000001609227223 */ /* 0x080fe2000000000a */
        /* <DEDUP_REMOVED lines=30> */
[----:B------:R-:W-:Y:S01]  /*11a0*/  FFMA R31, R21, R18, R31 ;  /* 0x00000012151f7223 */ /* 0x000fe2000000001f */
[----:B-1----:R-:W-:Y:S01]  /*11b0*/  FFMA R34, R17, R16, R34 ;  /* 0x0000001011227223 */ /* 0x002fe20000000022 */
[CC--:B------:R-:W-:Y:S01]  /*11c0*/  FFMA R32, R18.reuse, R22.reuse, R32 ;  /* 0x0000001612207223 */ /* 0x0c0fe20000000020 */
[----:B------:R-:W-:Y:S01]  /*11d0*/  FFMA R30, R18, R23, R30 ;  /* 0x00000017121e7223 */ /* 0x000fe2000000001e */
[----:B------:R-:W-:Y:S01]  /*11e0*/  FFMA R15, R21, R19, R8 ;  /* 0x00000013150f7223 */ /* 0x000fe20000000008 */
[C---:B------:R-:W-:Y:S01]  /*11f0*/  FFMA R33, R19.reuse, R22, R33 ;  /* 0x0000001613217223 */ /* 0x040fe20000000021 */
[----:B------:R-:W-:Y:S01]  /*1200*/  FFMA R35, R19, R23, R35 ;  /* 0x0000001713237223 */ /* 0x000fe20000000023 */
        /* <DEDUP_REMOVED lines=14> */
[C---:B-1----:R-:W-:Y:S01]  /*12f0*/  FFMA R27, R10.reuse, R8, R27 ;  /* 0x000000080a1b7223 */ /* 0x042fe2000000001b */
[----:B------:R-:W-:Y:S01]  /*1300*/  FFMA R34, R10, R9, R34 ;  /* 0x000000090a227223 */ /* 0x000fe20000000022 */
[----:B------:R-:W-:Y:S01]  /*1310*/  FFMA R30, R8, R11, R30 ;  /* 0x0000000b081e7223 */ /* 0x000fe2000000001e */
        /* <DEDUP_REMOVED lines=14> */
[----:B------:R-:W-:Y:S01]  /*1400*/  FFMA R19, R8, R17, R15 ;  /* 0x0000001108137223 */ /* 0x000fe2000000000f */
[CC--:B-1----:R-:W-:Y:S01]  /*1410*/  FFMA R32, R16.reuse, R20.reuse, R32 ;  /* 0x0000001410207223 */ /* 0x0c2fe20000000020 */
[----:B------:R-:W-:Y:S01]  /*1420*/  FFMA R30, R16, R21, R30 ;  /* 0x00000015101e7223 */ /* 0x000fe2000000001e */
[----:B------:R-:W-:Y:S01]  /*1430*/  FFMA R33, R20, R17, R33 ;  /* 0x0000001114217223 */ /* 0x000fe20000000021 */
[-C--:B------:R-:W-:Y:S01]  /*1440*/  FFMA R35, R17, R21.reuse, R35 ;  /* 0x0000001511237223 */ /* 0x080fe20000000023 */
[C---:B--2---:R-:W-:Y:S01]  /*1450*/  FFMA R26, R9.reuse, R20, R26 ;  /* 0x00000014091a7223 */ /* 0x044fe2000000001a */
[----:B------:R-:W-:Y:S01]  /*1460*/  FFMA R23, R8, R18, R12 ;  /* 0x0000001208177223 */ /* 0x000fe2000000000c */
        /* <DEDUP_REMOVED lines=32> */
[CC--:B------:R-:W-:Y:S01]  /*1670*/  FFMA R27, R17.reuse, R23.reuse, R27 ;  /* 0x00000017111b7223 */ /* 0x0c0fe2000000001b */
[C---:B------:R-:W-:Y:S01]  /*1680*/  FFMA R32, R18.reuse, R22, R32 ;  /* 0x0000001612207223 */ /* 0x040fe20000000020 */
[----:B-1----:R-:W-:Y:S01]  /*1690*/  FFMA R34, R17, R16, R34 ;  /* 0x0000001011227223 */ /* 0x002fe20000000022 */
[----:B------:R-:W-:Y:S01]  /*16a0*/  FFMA R33, R19, R22, R33 ;  /* 0x0000001613217223 */ /* 0x000fe20000000021 */
        /* <DEDUP_REMOVED lines=11> */
[----:B------:R-:W-:Y:S04]  /*1760*/  LDS.64 R12, [R4+0xe38] ;  /* 0x000e3800040c7984 */ /* 0x000fe80000000a00 */
[----:B------:R-:W0:Y:S04]  /*1770*/  LDS.64 R20, [R0+0xe40] ;  /* 0x000e400000147984 */ /* 0x000e280000000a00 */
[----:B------:R-:W1:Y:S01]  /*1780*/  LDS.64 R8, [R0+0xe38] ;  /* 0x000e380000087984 */ /* 0x000e620000000a00 */
[C---:B0-----:R-:W-:Y:S01]  /*1790*/  FFMA R23, R20.reuse, R12, R15 ;  /* 0x0000000c14177223 */ /* 0x041fe2000000000f */
[C---:B------:R-:W-:Y:S01]  /*17a0*/  FFMA R33, R20.reuse, R13, R33 ;  /* 0x0000000d14217223 */ /* 0x040fe20000000021 */
[C---:B------:R-:W-:Y:S01]  /*17b0*/  FFMA R35, R20.reuse, R18, R35 ;  /* 0x0000001214237223 */ /* 0x040fe20000000023 */
[----:B------:R-:W-:Y:S01]  /*17c0*/  FFMA R20, R20, R19, R10 ;  /* 0x0000001314147223 */ /* 0x000fe2000000000a */
[C---:B-1----:R-:W-:Y:S01]  /*17d0*/  FFMA R29, R8.reuse, R12, R29 ;  /* 0x0000000c081d7223 */ /* 0x042fe2000000001d */
[C---:B------:R-:W-:Y:S01]  /*17e0*/  FFMA R26, R8.reuse, R13, R26 ;  /* 0x0000000d081a7223 */ /* 0x040fe2000000001a */
[C---:B------:R-:W-:Y:S01]  /*17f0*/  FFMA R27, R8.reuse, R18, R27 ;  /* 0x00000012081b7223 */ /* 0x040fe2000000001b */
[----:B------:R-:W-:Y:S01]  /*1800*/  FFMA R34, R8, R19, R34 ;  /* 0x0000001308227223 */ /* 0x000fe20000000022 */
[----:B------:R-:W-:Y:S01]  /*1810*/  FFMA R31, R12, R9, R31 ;  /* 0x000000090c1f7223 */ /* 0x000fe2000000001f */
[C---:B------:R-:W-:Y:S01]  /*1820*/  FFMA R32, R9.reuse, R13, R32 ;  /* 0x0000000d09207223 */ /* 0x040fe20000000020 */
[----:B------:R-:W-:Y:S01]  /*1830*/  FFMA R30, R18, R9, R30 ;  /* 0x00000009121e7223 */ /* 0x000fe2000000001e */
[----:B------:R-:W-:Y:S01]  /*1840*/  FFMA R16, R9, R19, R11 ;  /* 0x0000001309107223 */ /* 0x000fe2000000000b */
[----:B------:R-:W-:Y:S01]  /*1850*/  FFMA R17, R12, R21, R17 ;  /* 0x000000150c117223 */ /* 0x000fe20000000011 */
[----:B------:R-:W-:Y:S01]  /*1860*/  LDS.128 R8, [R4+0xf40] ;  /* 0x000f400004087984 */ /* 0x000fe20000000c00 */
[C---:B------:R-:W-:Y:S01]  /*1870*/  FFMA R22, R21.reuse, R13, R22 ;  /* 0x0000000d15167223 */ /* 0x040fe20000000016 */
[----:B------:R-:W-:Y:S01]  /*1880*/  FFMA R25, R18, R21, R25 ;  /* 0x0000001512197223 */ /* 0x000fe20000000019 */
[----:B------:R-:W-:Y:S01]  /*1890*/  FFMA R28, R21, R19, R28 ;  /* 0x00000013151c7223 */ /* 0x000fe2000000001c */
[----:B------:R-:W-:Y:S04]  /*18a0*/  LDS R4, [R4+0xf3c] ;  /* 0x000f3c0004047984 */ /* 0x000fe80000000800 */
[----:B------:R-:W0:Y:S04]  /*18b0*/  LDS R11, [R0+0xf3c] ;  /* 0x000f3c00000b7984 */ /* 0x000e280000000800 */
[----:B------:R-:W1:Y:S01]  /*18c0*/  LDS.128 R12, [R0+0xf40] ;  /* 0x000f4000000c7984 */ /* 0x000e620000000c00 */
[C---:B0-----:R-:W-:Y:S01]  /*18d0*/  FFMA R29, R11.reuse, R4, R29 ;  /* 0x000000040b1d7223 */ /* 0x041fe2000000001d */
[C---:B------:R-:W-:Y:S01]  /*18e0*/  FFMA R26, R11.reuse, R8, R26 ;  /* 0x000000080b1a7223 */ /* 0x040fe2000000001a */
[CC--:B------:R-:W-:Y:S01]  /*18f0*/  FFMA R27, R11.reuse, R9.reuse, R27 ;  /* 0x000000090b1b7223 */ /* 0x0c0fe2000000001b */
[----:B------:R-:W-:Y:S01]  /*1900*/  FFMA R34, R11, R10, R34 ;  /* 0x0000000a0b227223 */ /* 0x000fe20000000022 */
[C---:B-1----:R-:W-:Y:S01]  /*1910*/  FFMA R31, R12.reuse, R4, R31 ;  /* 0x000000040c1f7223 */ /* 0x042fe2000000001f */
[C---:B------:R-:W-:Y:S01]  /*1920*/  FFMA R32, R12.reuse, R8, R32 ;  /* 0x000000080c207223 */ /* 0x040fe20000000020 */
[C---:B------:R-:W-:Y:S01]  /*1930*/  FFMA R30, R12.reuse, R9, R30 ;  /* 0x000000090c1e7223 */ /* 0x040fe2000000001e */
[-C--:B------:R-:W-:Y:S01]  /*1940*/  FFMA R16, R12, R10.reuse, R16 ;  /* 0x0000000a0c107223 */ /* 0x080fe20000000010 */
[-C--:B------:R-:W-:Y:S01]  /*1950*/  FFMA R23, R4, R13.reuse, R23 ;  /* 0x0000000d04177223 */ /* 0x080fe20000000017 */
[----:B------:R-:W-:Y:S01]  /*1960*/  FFMA R33, R8, R13, R33 ;  /* 0x0000000d08217223 */ /* 0x000fe20000000021 */
[CC--:B------:R-:W-:Y:S01]  /*1970*/  FFMA R35, R13.reuse, R9.reuse, R35 ;  /* 0x000000090d237223 */ /* 0x0c0fe20000000023 */
[----:B------:R-:W-:Y:S01]  /*1980*/  FFMA R20, R13, R10, R20 ;  /* 0x0000000a0d147223 */ /* 0x000fe20000000014 */
[-C--:B------:R-:W-:Y:S01]  /*1990*/  FFMA R17, R4, R14.reuse, R17 ;  /* 0x0000000e04117223 */ /* 0x080fe20000000011 */
[----:B------:R-:W-:Y:S01]  /*19a0*/  FFMA R22, R8, R14, R22 ;  /* 0x0000000e08167223 */ /* 0x000fe20000000016 */
[C---:B------:R-:W-:Y:S01]  /*19b0*/  FFMA R25, R14.reuse, R9, R25 ;  /* 0x000000090e197223 */ /* 0x040fe20000000019 */
[----:B------:R-:W-:Y:S01]  /*19c0*/  FFMA R28, R14, R10, R28 ;  /* 0x0000000a0e1c7223 */ /* 0x000fe2000000001c */
[----:B------:R-:W-:Y:S06]  /*19d0*/  BAR.SYNC.DEFER_BLOCKING 0x0 ;  /* 0x0000000000007b1d */ /* 0x000fec0000010000 */
[----:B------:R-:W-:Y:S05]  /*19e0*/  BRA.U !UP0, `(.L_x_6) ;  /* 0xffffffe908147547 */ /* 0x000fea000b83ffff */
.L_x_0:
[----:B------:R-:W0:Y:S01]  /*19f0*/  LDCU.64 UR8, c[0x0][0x398] ;  /* 0x00007300ff0877ac */ /* 0x000e220008000a00 */
[----:B------:R-:W1:Y:S01]  /*1a00*/  LDC.64 R2, c[0x0][0x390] ;  /* 0x0000e400ff027b82 */ /* 0x000e620000000a00 */
[C---:B------:R-:W-:Y:S02]  /*1a10*/  IADD3 R0, PT, PT, R7.reuse, 0x1, RZ ;  /* 0x0000000107007810 */ /* 0x040fe40007ffe0ff */
[C---:B------:R-:W-:Y:S02]  /*1a20*/  IADD3 R4, PT, PT, R7.reuse, 0x2, RZ ;  /* 0x0000000207047810 */ /* 0x040fe40007ffe0ff */
[C---:B------:R-:W-:Y:S02]  /*1a30*/  IADD3 R8, PT, PT, R24.reuse, 0x1, RZ ;  /* 0x0000000118087810 */ /* 0x040fe40007ffe0ff */
[----:B0-----:R-:W-:Y:S01]  /*1a40*/  ISETP.GE.AND P2, PT, R7, UR9, PT ;  /* 0x0000000907007c0c */ /* 0x001fe2000bf46270 */
[----:B------:R-:W-:Y:S01]  /*1a50*/  IMAD R9, R24, UR9, R7 ;  /* 0x0000000918097c24 */ /* 0x000fe2000f8e0207 */
[----:B------:R-:W-:-:S02]  /*1a60*/  ISETP.GE.AND P3, PT, R0, UR9, PT ;  /* 0x0000000900007c0c */ /* 0x000fc4000bf66270 */
[----:B------:R-:W-:Y:S02]  /*1a70*/  ISETP.GE.AND P0, PT, R4, UR9, PT ;  /* 0x0000000904007c0c */ /* 0x000fe4000bf06270 */
[C---:B------:R-:W-:Y:S01]  /*1a80*/  ISETP.GE.OR P4, PT, R24.reuse, UR8, P2 ;  /* 0x0000000818007c0c */ /* 0x040fe20009786670 */
[----:B-1----:R-:W-:Y:S01]  /*1a90*/  IMAD.WIDE R4, R9, 0x4, R2 ;  /* 0x0000000409047825 */ /* 0x002fe200078e0202 */
[C---:B------:R-:W-:Y:S02]  /*1aa0*/  ISETP.GE.OR P6, PT, R24.reuse, UR8, P3 ;  /* 0x0000000818007c0c */ /* 0x040fe40009fc6670 */
[----:B------:R-:W-:Y:S02]  /*1ab0*/  ISETP.GE.OR P5, PT, R24, UR8, P0 ;  /* 0x0000000818007c0c */ /* 0x000fe400087a6670 */
[----:B------:R-:W-:Y:S02]  /*1ac0*/  IADD3 R7, PT, PT, R7, 0x3, RZ ;  /* 0x0000000307077810 */ /* 0x000fe40007ffe0ff */
[----:B------:R-:W-:-:S02]  /*1ad0*/  IADD3 R9, PT, PT, R9, UR9, RZ ;  /* 0x0000000909097c10 */ /* 0x000fc4000fffe0ff */
[----:B------:R-:W-:Y:S02]  /*1ae0*/  ISETP.GE.AND P1, PT, R7, UR9, PT ;  /* 0x0000000907007c0c */ /* 0x000fe4000bf26270 */
[C---:B------:R-:W-:Y:S01]  /*1af0*/  IADD3 R0, PT, PT, R24.reuse, 0x2, RZ ;  /* 0x0000000218007810 */ /* 0x040fe20007ffe0ff */
[----:B------:R0:W-:Y:S01]  /*1b00*/  @!P4 STG.E desc[UR10][R4.64], R29 ;  /* 0x0000001d0400c986 */ /* 0x0001e2000c10190a */
[----:B------:R-:W-:Y:S01]  /*1b10*/  ISETP.GE.OR P4, PT, R24, UR8, P1 ;  /* 0x0000000818007c0c */ /* 0x000fe20008f86670 */
[C---:B------:R-:W-:Y:S01]  /*1b20*/  IMAD.WIDE R6, R9.reuse, 0x4, R2 ;  /* 0x0000000409067825 */ /* 0x040fe200078e0202 */
[----:B------:R-:W-:Y:S01]  /*1b30*/  IADD3 R11, PT, PT, R9, UR9, RZ ;  /* 0x00000009090b7c10 */ /* 0x000fe2000fffe0ff */
[----:B------:R0:W-:Y:S01]  /*1b40*/  @!P6 STG.E desc[UR10][R4.64+0x4], R26 ;  /* 0x0000041a0400e986 */ /* 0x0001e2000c10190a */
[----:B------:R-:W-:Y:S02]  /*1b50*/  ISETP.GE.OR P6, PT, R8, UR8, P2 ;  /* 0x0000000808007c0c */ /* 0x000fe400097c6670 */
[----:B------:R-:W-:Y:S01]  /*1b60*/  IADD3 R24, PT, PT, R24, 0x3, RZ ;  /* 0x0000000318187810 */ /* 0x000fe20007ffe0ff */
[----:B------:R0:W-:Y:S01]  /*1b70*/  @!P5 STG.E desc[UR10][R4.64+0x8], R27 ;  /* 0x0000081b0400d986 */ /* 0x0001e2000c10190a */
[----:B------:R-:W-:-:S05]  /*1b80*/  ISETP.GE.OR P5, PT, R8, UR8, P3 ;  /* 0x0000000808007c0c */ /* 0x000fca0009fa6670 */
[----:B------:R0:W-:Y:S01]  /*1b90*/  @!P4 STG.E desc[UR10][R4.64+0xc], R34 ;  /* 0x00000c220400c986 */ /* 0x0001e2000c10190a */
[----:B------:R-:W-:-:S03]  /*1ba0*/  ISETP.GE.OR P4, PT, R8, UR8, P0 ;  /* 0x0000000808007c0c */ /* 0x000fc60008786670 */
[----:B------:R0:W-:Y:S01]  /*1bb0*/  @!P6 STG.E desc[UR10][R6.64], R31 ;  /* 0x0000001f0600e986 */ /* 0x0001e2000c10190a */
[----:B------:R-:W-:Y:S01]  /*1bc0*/  ISETP.GE.OR P6, PT, R8, UR8, P1 ;  /* 0x0000000808007c0c */ /* 0x000fe20008fc6670 */
[C-C-:B------:R-:W-:Y:S01]  /*1bd0*/  IMAD.WIDE R8, R11.reuse, 0x4, R2.reuse ;  /* 0x000000040b087825 */ /* 0x140fe200078e0202 */
[----:B------:R-:W-:Y:S01]  /*1be0*/  IADD3 R11, PT, PT, R11, UR9, RZ ;  /* 0x000000090b0b7c10 */ /* 0x000fe2000fffe0ff */
[----:B------:R0:W-:Y:S01]  /*1bf0*/  @!P5 STG.E desc[UR10][R6.64+0x4], R32 ;  /* 0x000004200600d986 */ /* 0x0001e2000c10190a */
[----:B------:R-:W-:Y:S02]  /*1c00*/  ISETP.GE.OR P5, PT, R0, UR8, P2 ;  /* 0x0000000800007c0c */ /* 0x000fe400097a6670 */
[----:B------:R-:W-:Y:S01]  /*1c10*/  ISETP.GE.OR P2, PT, R24, UR8, P2 ;  /* 0x0000000818007c0c */ /* 0x000fe20009746670 */
[----:B------:R-:W-:Y:S02]  /*1c20*/  IMAD.WIDE R2, R11, 0x4, R2 ;  /* 0x000000040b027825 */ /* 0x000fe400078e0202 */
[----:B------:R0:W-:Y:S01]  /*1c30*/  @!P4 STG.E desc[UR10][R6.64+0x8], R30 ;  /* 0x0000081e0600c986 */ /* 0x0001e2000c10190a */
[----:B------:R-:W-:-:S02]  /*1c40*/  ISETP.GE.OR P4, PT, R0, UR8, P3 ;  /* 0x0000000800007c0c */ /* 0x000fc40009f86670 */
[----:B------:R-:W-:Y:S01]  /*1c50*/  ISETP.GE.OR P3, PT, R24, UR8, P3 ;  /* 0x0000000818007c0c */ /* 0x000fe20009f66670 */
[----:B------:R0:W-:Y:S01]  /*1c60*/  @!P6 STG.E desc[UR10][R6.64+0xc], R16 ;  /* 0x00000c100600e986 */ /* 0x0001e2000c10190a */
[----:B------:R-:W-:Y:S02]  /*1c70*/  ISETP.GE.OR P6, PT, R0, UR8, P1 ;  /* 0x0000000800007c0c */ /* 0x000fe40008fc6670 */
[----:B------:R-:W-:Y:S01]  /*1c80*/  ISETP.GE.OR P1, PT, R24, UR8, P1 ;  /* 0x0000000818007c0c */ /* 0x000fe20008f26670 */
[----:B------:R0:W-:Y:S01]  /*1c90*/  @!P5 STG.E desc[UR10][R8.64], R23 ;  /* 0x000000170800d986 */ /* 0x0001e2000c10190a */
[----:B------:R-:W-:Y:S02]  /*1ca0*/  ISETP.GE.OR P5, PT, R0, UR8, P0 ;  /* 0x0000000800007c0c */ /* 0x000fe400087a6670 */
[----:B------:R-:W-:-:S03]  /*1cb0*/  ISETP.GE.OR P0, PT, R24, UR8, P0 ;  /* 0x0000000818007c0c */ /* 0x000fc60008706670 */
[----:B------:R0:W-:Y:S04]  /*1cc0*/  @!P4 STG.E desc[UR10][R8.64+0x4], R33 ;  /* 0x000004210800c986 */ /* 0x0001e8000c10190a */
[----:B------:R0:W-:Y:S04]  /*1cd0*/  @!P6 STG.E desc[UR10][R8.64+0xc], R20 ;  /* 0x00000c140800e986 */ /* 0x0001e8000c10190a */
[----:B------:R0:W-:Y:S04]  /*1ce0*/  @!P5 STG.E desc[UR10][R8.64+0x8], R35 ;  /* 0x000008230800d986 */ /* 0x0001e8000c10190a */
[----:B------:R0:W-:Y:S04]  /*1cf0*/  @!P2 STG.E desc[UR10][R2.64], R17 ;  /* 0x000000110200a986 */ /* 0x0001e8000c10190a */
[----:B------:R0:W-:Y:S04]  /*1d00*/  @!P3 STG.E desc[UR10][R2.64+0x4], R22 ;  /* 0x000004160200b986 */ /* 0x0001e8000c10190a */
[----:B------:R0:W-:Y:S01]  /*1d10*/  @!P0 STG.E desc[UR10][R2.64+0x8], R25 ;  /* 0x0000081902008986 */ /* 0x0001e2000c10190a */
[----:B------:R-:W-:Y:S05]  /*1d20*/  @P1 EXIT ;  /* 0x000000000000194d */ /* 0x000fea0003800000 */
[----:B------:R-:W-:Y:S01]  /*1d30*/  STG.E desc[UR10][R2.64+0xc], R28 ;  /* 0x00000c1c02007986 */ /* 0x000fe2000c10190a */
[----:B------:R-:W-:Y:S05]  /*1d40*/  EXIT ;  /* 0x000000000000794d */ /* 0x000fea0003800000 */
.L_x_7:
[----:B------:R-:W-:-:S00]  /*1d50*/  BRA `(.L_x_7) ;  /* 0xfffffffc00fc7947 */ /* 0x000fc0000383ffff */
[----:B------:R-:W-:-:S00]  /*1d60*/  NOP ;  /* 0x0000000000007918 */ /* 0x000fc00000000000 */
        /* <DEDUP_REMOVED lines=9> */
.L_x_8:


//--------------------- .nv.shared._Z11shuffleGemmILi64ELi64ELi16ELi4ELi4EEvPKfS1_Pfiii --------------------------
	.section	.nv.shared._Z11shuffleGemmILi64ELi64ELi16ELi4ELi4EEvPKfS1_Pfiii,"aw",@nobits
	.sectionflags	@""
	.align	4
.nv.shared._Z11shuffleGemmILi64ELi64ELi16ELi4ELi4EEvPKfS1_Pfiii:
	.zero		9344


//--------------------- .nv.shared.reserved.0     --------------------------
	.section	.nv.shared.reserved.0,"aw",@nobits
	.weak		__nv_reservedSMEM_offset_0_alias
	.size		__nv_reservedSMEM_offset_0_alias, 0, 64
	.other		__nv_reservedSMEM_offset_0_alias,@"STO_CUDA_RESERVED_SHARED STV_DEFAULT"
__nv_reservedSMEM_offset_0_alias:
	.zero		0
	.zero		64


//--------------------- .nv.constant0._Z11shuffleGemmILi64ELi64ELi16ELi4ELi4EEvPKfS1_Pfiii --------------------------
	.section	.nv.constant0._Z11shuffleGemmILi64ELi64ELi16ELi4ELi4EEvPKfS1_Pfiii,"a",@progbits
	.sectionflags	@""
	.align	4
.nv.constant0._Z11shuffleGemmILi64ELi64ELi16ELi4ELi4EEvPKfS1_Pfiii:
	.zero		932


//--------------------- SYMBOLS --------------------------

	.type		.nv.reservedSmem.offset0,@object
	.size		.nv.reservedSmem.offset0,0x4
	.type		.nv.reservedSmem.cap,@object
	.size		.nv.reservedSmem.cap,0x4
